	.target	sm_90a

	.elftype	@"ET_EXEC"


//--------------------- .note.nv.tkinfo           --------------------------
	.section	.note.nv.tkinfo,"",@"SHT_NOTE"
	.sectionflags	@"SHF_NOTE_NV_TKINFO"
	.tkinfo
        /*0018*/ 	.word	0x00000002
        /*0030*/ 	.string	""
        /*0030*/ 	.string	"ptxas"
        /*0030*/ 	.string	"Cuda compilation tools, release 13.0, V13.0.88"
        /*0030*/ 	.string	"Build cuda_13.0.r13.0/compiler.36424714_0"
        /*0030*/ 	.string	"-arch sm_90a -m 64 "



//--------------------- .note.nv.cuinfo           --------------------------
	.section	.note.nv.cuinfo,"",@"SHT_NOTE"
	.sectionflags	@"SHF_NOTE_NV_CUINFO"
        /*0018*/ 	.short	0x0002
        /*001a*/ 	.short	0x005a
        /*001c*/ 	.short	0x0082
	.zero		2


//--------------------- .nv.info                  --------------------------
	.section	.nv.info,"",@"SHT_CUDA_INFO"
	.align	4


	//----- nvinfo : EIATTR_REGCOUNT
	.align		4
        /*0000*/ 	.byte	0x04, 0x2f
        /*0002*/ 	.short	(.L_12 - .L_11)
	.align		4
.L_11:
        /*0004*/ 	.word	index@(_ZN7cutlass13device_kernelINS_4gemm6kernel13GemmUniversalIN4cute5tupleIJiiiiEEENS1_10collective13CollectiveMmaINS1_37MainloopSm90TmaGmmaWarpSpecializedFP8ILi28ENS5_IJNS4_1CILi1EEESB_SB_EEENS1_32KernelTmaWarpSpecializedPingpongEEENS5_IJNSA_ILi64EEESF_SF_EEENS_12float_e4m3_tENS5_IJlSB_lEEESH_SI_NS4_8TiledMMAINS4_8MMA_AtomIJNS4_4SM904GMMA30MMA_64x64x32_F32E4M3E4M3_SS_TNILNSM_7ScaleInE1ELSO_1EEEEEENS4_6LayoutISC_NS5_IJNSA_ILi0EEESS_SS_EEEEENS5_IJNS4_10UnderscoreESV_SV_EEEEENS4_13SM90_TMA_LOADENS4_14ComposedLayoutINS4_7SwizzleILi2ELi4ELi3EEENS4_18smem_ptr_flag_bitsILi8EEENSR_INS5_IJNSA_ILi8EEESF_EEENS5_IJSF_SB_EEEEEEEvNS4_8identityESY_S18_vS19_EENS_8epilogue10collective6detail29Sm90TmaWarpSpecializedAdapterINS1C_15DefaultEpilogueISH_SI_SI_NS1B_6thread17LinearCombinationISH_Li1EffLNS1G_9ScaleType4KindE0ELNS_15FloatRoundStyleE2ESH_EENS1_15EpilogueDefaultEEEEEvvEEEEvNT_6ParamsE)
        /*0008*/ 	.word	0x000000a8


	//----- nvinfo : EIATTR_FRAME_SIZE
	.align		4
.L_12:
        /*000c*/ 	.byte	0x04, 0x11
        /*000e*/ 	.short	(.L_14 - .L_13)
	.align		4
.L_13:
        /*0010*/ 	.word	index@(_ZN7cutlass13device_kernelINS_4gemm6kernel13GemmUniversalIN4cute5tupleIJiiiiEEENS1_10collective13CollectiveMmaINS1_37MainloopSm90TmaGmmaWarpSpecializedFP8ILi28ENS5_IJNS4_1CILi1EEESB_SB_EEENS1_32KernelTmaWarpSpecializedPingpongEEENS5_IJNSA_ILi64EEESF_SF_EEENS_12float_e4m3_tENS5_IJlSB_lEEESH_SI_NS4_8TiledMMAINS4_8MMA_AtomIJNS4_4SM904GMMA30MMA_64x64x32_F32E4M3E4M3_SS_TNILNSM_7ScaleInE1ELSO_1EEEEEENS4_6LayoutISC_NS5_IJNSA_ILi0EEESS_SS_EEEEENS5_IJNS4_10UnderscoreESV_SV_EEEEENS4_13SM90_TMA_LOADENS4_14ComposedLayoutINS4_7SwizzleILi2ELi4ELi3EEENS4_18smem_ptr_flag_bitsILi8EEENSR_INS5_IJNSA_ILi8EEESF_EEENS5_IJSF_SB_EEEEEEEvNS4_8identityESY_S18_vS19_EENS_8epilogue10collective6detail29Sm90TmaWarpSpecializedAdapterINS1C_15DefaultEpilogueISH_SI_SI_NS1B_6thread17LinearCombinationISH_Li1EffLNS1G_9ScaleType4KindE0ELNS_15FloatRoundStyleE2ESH_EENS1_15EpilogueDefaultEEEEEvvEEEEvNT_6ParamsE)
        /*0014*/ 	.word	0x00000000


	//----- nvinfo : EIATTR_MIN_STACK_SIZE
	.align		4
.L_14:
        /*0018*/ 	.byte	0x04, 0x12
        /*001a*/ 	.short	(.L_16 - .L_15)
	.align		4
.L_15:
        /*001c*/ 	.word	index@(_ZN7cutlass13device_kernelINS_4gemm6kernel13GemmUniversalIN4cute5tupleIJiiiiEEENS1_10collective13CollectiveMmaINS1_37MainloopSm90TmaGmmaWarpSpecializedFP8ILi28ENS5_IJNS4_1CILi1EEESB_SB_EEENS1_32KernelTmaWarpSpecializedPingpongEEENS5_IJNSA_ILi64EEESF_SF_EEENS_12float_e4m3_tENS5_IJlSB_lEEESH_SI_NS4_8TiledMMAINS4_8MMA_AtomIJNS4_4SM904GMMA30MMA_64x64x32_F32E4M3E4M3_SS_TNILNSM_7ScaleInE1ELSO_1EEEEEENS4_6LayoutISC_NS5_IJNSA_ILi0EEESS_SS_EEEEENS5_IJNS4_10UnderscoreESV_SV_EEEEENS4_13SM90_TMA_LOADENS4_14ComposedLayoutINS4_7SwizzleILi2ELi4ELi3EEENS4_18smem_ptr_flag_bitsILi8EEENSR_INS5_IJNSA_ILi8EEESF_EEENS5_IJSF_SB_EEEEEEEvNS4_8identityESY_S18_vS19_EENS_8epilogue10collective6detail29Sm90TmaWarpSpecializedAdapterINS1C_15DefaultEpilogueISH_SI_SI_NS1B_6thread17LinearCombinationISH_Li1EffLNS1G_9ScaleType4KindE0ELNS_15FloatRoundStyleE2ESH_EENS1_15EpilogueDefaultEEEEEvvEEEEvNT_6ParamsE)
        /*0020*/ 	.word	0x00000000
.L_16:


//--------------------- .nv.compat                --------------------------
	.section	.nv.compat,"",@"SHT_CUDA_COMPAT_INFO"
	.align	4
        /*0000*/ 	.byte	0x02, 0x09, 0x01, 0x00, 0x02, 0x02, 0x04, 0x00, 0x02, 0x05, 0x05, 0x00, 0x03, 0x07, 0x01, 0x01
        /*0010*/ 	.byte	0x02, 0x03, 0x01, 0x00, 0x02, 0x06, 0x01, 0x00, 0x04, 0x0b, 0x08, 0x00, 0x00, 0x00, 0x00, 0x00
        /*0020*/ 	.byte	0x00, 0x00, 0x00, 0x00


//--------------------- .nv.info._ZN7cutlass13device_kernelINS_4gemm6kernel13GemmUniversalIN4cute5tupleIJiiiiEEENS1_10collective13CollectiveMmaINS1_37MainloopSm90TmaGmmaWarpSpecializedFP8ILi28ENS5_IJNS4_1CILi1EEESB_SB_EEENS1_32KernelTmaWarpSpecializedPingpongEEENS5_IJNSA_ILi64EEESF_SF_EEENS_12float_e4m3_tENS5_IJlSB_lEEESH_SI_NS4_8TiledMMAINS4_8MMA_AtomIJNS4_4SM904GMMA30MMA_64x64x32_F32E4M3E4M3_SS_TNILNSM_7ScaleInE1ELSO_1EEEEEENS4_6LayoutISC_NS5_IJNSA_ILi0EEESS_SS_EEEEENS5_IJNS4_10UnderscoreESV_SV_EEEEENS4_13SM90_TMA_LOADENS4_14ComposedLayoutINS4_7SwizzleILi2ELi4ELi3EEENS4_18smem_ptr_flag_bitsILi8EEENSR_INS5_IJNSA_ILi8EEESF_EEENS5_IJSF_SB_EEEEEEEvNS4_8identityESY_S18_vS19_EENS_8epilogue10collective6detail29Sm90TmaWarpSpecializedAdapterINS1C_15DefaultEpilogueISH_SI_SI_NS1B_6thread17LinearCombinationISH_Li1EffLNS1G_9ScaleType4KindE0ELNS_15FloatRoundStyleE2ESH_EENS1_15EpilogueDefaultEEEEEvvEEEEvNT_6ParamsE --------------------------
	.section	.nv.info._ZN7cutlass13device_kernelINS_4gemm6kernel13GemmUniversalIN4cute5tupleIJiiiiEEENS1_10collective13CollectiveMmaINS1_37MainloopSm90TmaGmmaWarpSpecializedFP8ILi28ENS5_IJNS4_1CILi1EEESB_SB_EEENS1_32KernelTmaWarpSpecializedPingpongEEENS5_IJNSA_ILi64EEESF_SF_EEENS_12float_e4m3_tENS5_IJlSB_lEEESH_SI_NS4_8TiledMMAINS4_8MMA_AtomIJNS4_4SM904GMMA30MMA_64x64x32_F32E4M3E4M3_SS_TNILNSM_7ScaleInE1ELSO_1EEEEEENS4_6LayoutISC_NS5_IJNSA_ILi0EEESS_SS_EEEEENS5_IJNS4_10UnderscoreESV_SV_EEEEENS4_13SM90_TMA_LOADENS4_14ComposedLayoutINS4_7SwizzleILi2ELi4ELi3EEENS4_18smem_ptr_flag_bitsILi8EEENSR_INS5_IJNSA_ILi8EEESF_EEENS5_IJSF_SB_EEEEEEEvNS4_8identityESY_S18_vS19_EENS_8epilogue10collective6detail29Sm90TmaWarpSpecializedAdapterINS1C_15DefaultEpilogueISH_SI_SI_NS1B_6thread17LinearCombinationISH_Li1EffLNS1G_9ScaleType4KindE0ELNS_15FloatRoundStyleE2ESH_EENS1_15EpilogueDefaultEEEEEvvEEEEvNT_6ParamsE,"",@"SHT_CUDA_INFO"
	.sectionflags	@""
	.align	4


	//----- nvinfo : EIATTR_CUDA_API_VERSION
	.align		4
        /*0000*/ 	.byte	0x04, 0x37
        /*0002*/ 	.short	(.L_18 - .L_17)
.L_17:
        /*0004*/ 	.word	0x00000082


	//----- nvinfo : EIATTR_KPARAM_INFO
	.align		4
.L_18:
        /*0008*/ 	.byte	0x04, 0x17
        /*000a*/ 	.short	(.L_20 - .L_19)
.L_19:
        /*000c*/ 	.word	0x00000000
        /*0010*/ 	.short	0x0000
        /*0012*/ 	.short	0x0070
        /*0014*/ 	.byte	0x00, 0xf0, 0x01, 0x10


	//----- nvinfo : EIATTR_SPARSE_MMA_MASK
	.align		4
.L_20:
        /*0018*/ 	.byte	0x03, 0x50
        /*001a*/ 	.short	0x0000


	//----- nvinfo : EIATTR_MAXREG_COUNT
	.align		4
        /*001c*/ 	.byte	0x03, 0x1b
        /*001e*/ 	.short	0x00a8


	//----- nvinfo : EIATTR_NUM_BARRIERS
	.align		4
        /*0020*/ 	.byte	0x02, 0x4c
        /*0022*/ 	.byte	0x01
	.zero		1


	//----- nvinfo : EIATTR_MERCURY_ISA_VERSION
	.align		4
        /*0024*/ 	.byte	0x03, 0x5f
        /*0026*/ 	.short	0x0101


	//----- nvinfo : EIATTR_INT_WARP_WIDE_INSTR_OFFSETS
	.align		4
        /*0028*/ 	.byte	0x04, 0x31
        /*002a*/ 	.short	(.L_22 - .L_21)


	//   ....[0]....
.L_21:
        /*002c*/ 	.word	0x00000750


	//   ....[1]....
        /*0030*/ 	.word	0x00000770


	//   ....[2]....
        /*0034*/ 	.word	0x000007f0


	//   ....[3]....
        /*0038*/ 	.word	0x00000800


	//   ....[4]....
        /*003c*/ 	.word	0x00000810


	//   ....[5]....
        /*0040*/ 	.word	0x00000830


	//   ....[6]....
        /*0044*/ 	.word	0x00000880


	//   ....[7]....
        /*0048*/ 	.word	0x000008a0


	//----- nvinfo : EIATTR_COOP_GROUP_MASK_REGIDS
	.align		4
.L_22:
        /*004c*/ 	.byte	0x04, 0x29
        /*004e*/ 	.short	(.L_24 - .L_23)


	//   ....[0]....
.L_23:
        /*0050*/ 	.word	0xffffffff


	//   ....[1]....
        /*0054*/ 	.word	0xffffffff


	//   ....[2]....
        /*0058*/ 	.word	0xffffffff


	//   ....[3]....
        /*005c*/ 	.word	0xffffffff


	//   ....[4]....
        /*0060*/ 	.word	0xffffffff


	//   ....[5]....
        /*0064*/ 	.word	0xffffffff


	//----- nvinfo : EIATTR_COOP_GROUP_INSTR_OFFSETS
	.align		4
.L_24:
        /*0068*/ 	.byte	0x04, 0x28
        /*006a*/ 	.short	(.L_26 - .L_25)


	//   ....[0]....
.L_25:
        /*006c*/ 	.word	0x00000060


	//   ....[1]....
        /*0070*/ 	.word	0x00000070


	//   ....[2]....
        /*0074*/ 	.word	0x00000130


	//   ....[3]....
        /*0078*/ 	.word	0x000005f0


	//   ....[4]....
        /*007c*/ 	.word	0x00000630


	//   ....[5]....
        /*0080*/ 	.word	0x00000670


	//----- nvinfo : EIATTR_REG_RECONFIG
	.align		4
.L_26:
        /*0084*/ 	.byte	0x01, 0x54
	.zero		2


	//----- nvinfo : EIATTR_MBARRIER_INSTR_OFFSETS
	.align		4
        /*0088*/ 	.byte	0x04, 0x39
        /*008a*/ 	.short	(.L_28 - .L_27)


	//   ....[0]....
.L_27:
        /*008c*/ 	.word	0x00000250
        /*0090*/ 	.word	0x000000ff
        /*0094*/ 	.word	0x00000000
        /*0098*/ 	.short	0x0100
        /*009a*/ 	.byte	0x08
	.zero		1


	//   ....[1]....
        /*009c*/ 	.word	0x00000260
        /*00a0*/ 	.word	0x000000ff
        /*00a4*/ 	.word	0x000000e0
        /*00a8*/ 	.short	0x0100
        /*00aa*/ 	.byte	0x08
	.zero		1


	//   ....[2]....
        /*00ac*/ 	.word	0x00000270
        /*00b0*/ 	.word	0x000000ff
        /*00b4*/ 	.word	0x00000008
        /*00b8*/ 	.short	0x0100
        /*00ba*/ 	.byte	0x08
	.zero		1


	//   ....[3]....
        /*00bc*/ 	.word	0x00000280
        /*00c0*/ 	.word	0x000000ff
        /*00c4*/ 	.word	0x000000e8
        /*00c8*/ 	.short	0x0100
        /*00ca*/ 	.byte	0x08
	.zero		1


	//   ....[4]....
        /*00cc*/ 	.word	0x00000290
        /*00d0*/ 	.word	0x000000ff
        /*00d4*/ 	.word	0x00000010
        /*00d8*/ 	.short	0x0100
        /*00da*/ 	.byte	0x08
	.zero		1


	//   ....[5]....
        /*00dc*/ 	.word	0x000002a0
        /*00e0*/ 	.word	0x000000ff
        /*00e4*/ 	.word	0x000000f0
        /*00e8*/ 	.short	0x0100
        /*00ea*/ 	.byte	0x08
	.zero		1


	//   ....[6]....
        /*00ec*/ 	.word	0x000002b0
        /*00f0*/ 	.word	0x000000ff
        /*00f4*/ 	.word	0x00000018
        /*00f8*/ 	.short	0x0100
        /*00fa*/ 	.byte	0x08
	.zero		1


	//   ....[7]....
        /*00fc*/ 	.word	0x000002c0
        /*0100*/ 	.word	0x000000ff
        /*0104*/ 	.word	0x000000f8
        /*0108*/ 	.short	0x0100
        /*010a*/ 	.byte	0x08
	.zero		1


	//   ....[8]....
        /*010c*/ 	.word	0x000002d0
        /*0110*/ 	.word	0x000000ff
        /*0114*/ 	.word	0x00000020
        /*0118*/ 	.short	0x0100
        /*011a*/ 	.byte	0x08
	.zero		1


	//   ....[9]....
        /*011c*/ 	.word	0x000002e0
        /*0120*/ 	.word	0x000000ff
        /*0124*/ 	.word	0x00000100
        /*0128*/ 	.short	0x0100
        /*012a*/ 	.byte	0x08
	.zero		1


	//   ....[10]....
        /*012c*/ 	.word	0x000002f0
        /*0130*/ 	.word	0x000000ff
        /*0134*/ 	.word	0x00000028
        /*0138*/ 	.short	0x0100
        /*013a*/ 	.byte	0x08
	.zero		1


	//   ....[11]....
        /*013c*/ 	.word	0x00000300
        /*0140*/ 	.word	0x000000ff
        /*0144*/ 	.word	0x00000108
        /*0148*/ 	.short	0x0100
        /*014a*/ 	.byte	0x08
	.zero		1


	//   ....[12]....
        /*014c*/ 	.word	0x00000310
        /*0150*/ 	.word	0x000000ff
        /*0154*/ 	.word	0x00000030
        /*0158*/ 	.short	0x0100
        /*015a*/ 	.byte	0x08
	.zero		1


	//   ....[13]....
        /*015c*/ 	.word	0x00000320
        /*0160*/ 	.word	0x000000ff
        /*0164*/ 	.word	0x00000110
        /*0168*/ 	.short	0x0100
        /*016a*/ 	.byte	0x08
	.zero		1


	//   ....[14]....
        /*016c*/ 	.word	0x00000330
        /*0170*/ 	.word	0x000000ff
        /*0174*/ 	.word	0x00000038
        /*0178*/ 	.short	0x0100
        /*017a*/ 	.byte	0x08
	.zero		1


	//   ....[15]....
        /*017c*/ 	.word	0x00000340
        /*0180*/ 	.word	0x000000ff
        /*0184*/ 	.word	0x00000118
        /*0188*/ 	.short	0x0100
        /*018a*/ 	.byte	0x08
	.zero		1


	//   ....[16]....
        /*018c*/ 	.word	0x00000350
        /*0190*/ 	.word	0x000000ff
        /*0194*/ 	.word	0x00000040
        /*0198*/ 	.short	0x0100
        /*019a*/ 	.byte	0x08
	.zero		1


	//   ....[17]....
        /*019c*/ 	.word	0x00000360
        /*01a0*/ 	.word	0x000000ff
        /*01a4*/ 	.word	0x00000120
        /*01a8*/ 	.short	0x0100
        /*01aa*/ 	.byte	0x08
	.zero		1


	//   ....[18]....
        /*01ac*/ 	.word	0x00000370
        /*01b0*/ 	.word	0x000000ff
        /*01b4*/ 	.word	0x00000048
        /*01b8*/ 	.short	0x0100
        /*01ba*/ 	.byte	0x08
	.zero		1


	//   ....[19]....
        /*01bc*/ 	.word	0x00000380
        /*01c0*/ 	.word	0x000000ff
        /*01c4*/ 	.word	0x00000128
        /*01c8*/ 	.short	0x0100
        /*01ca*/ 	.byte	0x08
	.zero		1


	//   ....[20]....
        /*01cc*/ 	.word	0x00000390
        /*01d0*/ 	.word	0x000000ff
        /*01d4*/ 	.word	0x00000050
        /*01d8*/ 	.short	0x0100
        /*01da*/ 	.byte	0x08
	.zero		1


	//   ....[21]....
        /*01dc*/ 	.word	0x000003a0
        /*01e0*/ 	.word	0x000000ff
        /*01e4*/ 	.word	0x00000130
        /*01e8*/ 	.short	0x0100
        /*01ea*/ 	.byte	0x08
	.zero		1


	//   ....[22]....
        /*01ec*/ 	.word	0x000003b0
        /*01f0*/ 	.word	0x000000ff
        /*01f4*/ 	.word	0x00000058
        /*01f8*/ 	.short	0x0100
        /*01fa*/ 	.byte	0x08
	.zero		1


	//   ....[23]....
        /*01fc*/ 	.word	0x000003c0
        /*0200*/ 	.word	0x000000ff
        /*0204*/ 	.word	0x00000138
        /*0208*/ 	.short	0x0100
        /*020a*/ 	.byte	0x08
	.zero		1


	//   ....[24]....
        /*020c*/ 	.word	0x000003d0
        /*0210*/ 	.word	0x000000ff
        /*0214*/ 	.word	0x00000060
        /*0218*/ 	.short	0x0100
        /*021a*/ 	.byte	0x08
	.zero		1


	//   ....[25]....
        /*021c*/ 	.word	0x000003e0
        /*0220*/ 	.word	0x000000ff
        /*0224*/ 	.word	0x00000140
        /*0228*/ 	.short	0x0100
        /*022a*/ 	.byte	0x08
	.zero		1


	//   ....[26]....
        /*022c*/ 	.word	0x000003f0
        /*0230*/ 	.word	0x000000ff
        /*0234*/ 	.word	0x00000068
        /*0238*/ 	.short	0x0100
        /*023a*/ 	.byte	0x08
	.zero		1


	//   ....[27]....
        /*023c*/ 	.word	0x00000400
        /*0240*/ 	.word	0x000000ff
        /*0244*/ 	.word	0x00000148
        /*0248*/ 	.short	0x0100
        /*024a*/ 	.byte	0x08
	.zero		1


	//   ....[28]....
        /*024c*/ 	.word	0x00000410
        /*0250*/ 	.word	0x000000ff
        /*0254*/ 	.word	0x00000070
        /*0258*/ 	.short	0x0100
        /*025a*/ 	.byte	0x08
	.zero		1


	//   ....[29]....
        /*025c*/ 	.word	0x00000420
        /*0260*/ 	.word	0x000000ff
        /*0264*/ 	.word	0x00000150
        /*0268*/ 	.short	0x0100
        /*026a*/ 	.byte	0x08
	.zero		1


	//   ....[30]....
        /*026c*/ 	.word	0x00000430
        /*0270*/ 	.word	0x000000ff
        /*0274*/ 	.word	0x00000078
        /*0278*/ 	.short	0x0100
        /*027a*/ 	.byte	0x08
	.zero		1


	//   ....[31]....
        /*027c*/ 	.word	0x00000440
        /*0280*/ 	.word	0x000000ff
        /*0284*/ 	.word	0x00000158
        /*0288*/ 	.short	0x0100
        /*028a*/ 	.byte	0x08
	.zero		1


	//   ....[32]....
        /*028c*/ 	.word	0x00000450
        /*0290*/ 	.word	0x000000ff
        /*0294*/ 	.word	0x00000080
        /*0298*/ 	.short	0x0100
        /*029a*/ 	.byte	0x08
	.zero		1


	//   ....[33]....
        /*029c*/ 	.word	0x00000460
        /*02a0*/ 	.word	0x000000ff
        /*02a4*/ 	.word	0x00000160
        /*02a8*/ 	.short	0x0100
        /*02aa*/ 	.byte	0x08
	.zero		1


	//   ....[34]....
        /*02ac*/ 	.word	0x00000470
        /*02b0*/ 	.word	0x000000ff
        /*02b4*/ 	.word	0x00000088
        /*02b8*/ 	.short	0x0100
        /*02ba*/ 	.byte	0x08
	.zero		1


	//   ....[35]....
        /*02bc*/ 	.word	0x00000480
        /*02c0*/ 	.word	0x000000ff
        /*02c4*/ 	.word	0x00000168
        /*02c8*/ 	.short	0x0100
        /*02ca*/ 	.byte	0x08
	.zero		1


	//   ....[36]....
        /*02cc*/ 	.word	0x00000490
        /*02d0*/ 	.word	0x000000ff
        /*02d4*/ 	.word	0x00000090
        /*02d8*/ 	.short	0x0100
        /*02da*/ 	.byte	0x08
	.zero		1


	//   ....[37]....
        /*02dc*/ 	.word	0x000004a0
        /*02e0*/ 	.word	0x000000ff
        /*02e4*/ 	.word	0x00000170
        /*02e8*/ 	.short	0x0100
        /*02ea*/ 	.byte	0x08
	.zero		1


	//   ....[38]....
        /*02ec*/ 	.word	0x000004b0
        /*02f0*/ 	.word	0x000000ff
        /*02f4*/ 	.word	0x00000098
        /*02f8*/ 	.short	0x0100
        /*02fa*/ 	.byte	0x08
	.zero		1


	//   ....[39]....
        /*02fc*/ 	.word	0x000004c0
        /*0300*/ 	.word	0x000000ff
        /*0304*/ 	.word	0x00000178
        /*0308*/ 	.short	0x0100
        /*030a*/ 	.byte	0x08
	.zero		1


	//   ....[40]....
        /*030c*/ 	.word	0x000004d0
        /*0310*/ 	.word	0x000000ff
        /*0314*/ 	.word	0x000000a0
        /*0318*/ 	.short	0x0100
        /*031a*/ 	.byte	0x08
	.zero		1


	//   ....[41]....
        /*031c*/ 	.word	0x000004e0
        /*0320*/ 	.word	0x000000ff
        /*0324*/ 	.word	0x00000180
        /*0328*/ 	.short	0x0100
        /*032a*/ 	.byte	0x08
	.zero		1


	//   ....[42]....
        /*032c*/ 	.word	0x000004f0
        /*0330*/ 	.word	0x000000ff
        /*0334*/ 	.word	0x000000a8
        /*0338*/ 	.short	0x0100
        /*033a*/ 	.byte	0x08
	.zero		1


	//   ....[43]....
        /*033c*/ 	.word	0x00000500
        /*0340*/ 	.word	0x000000ff
        /*0344*/ 	.word	0x00000188
        /*0348*/ 	.short	0x0100
        /*034a*/ 	.byte	0x08
	.zero		1


	//   ....[44]....
        /*034c*/ 	.word	0x00000510
        /*0350*/ 	.word	0x000000ff
        /*0354*/ 	.word	0x000000b0
        /*0358*/ 	.short	0x0100
        /*035a*/ 	.byte	0x08
	.zero		1


	//   ....[45]....
        /*035c*/ 	.word	0x00000520
        /*0360*/ 	.word	0x000000ff
        /*0364*/ 	.word	0x00000190
        /*0368*/ 	.short	0x0100
        /*036a*/ 	.byte	0x08
	.zero		1


	//   ....[46]....
        /*036c*/ 	.word	0x00000530
        /*0370*/ 	.word	0x000000ff
        /*0374*/ 	.word	0x000000b8
        /*0378*/ 	.short	0x0100
        /*037a*/ 	.byte	0x08
	.zero		1


	//   ....[47]....
        /*037c*/ 	.word	0x00000540
        /*0380*/ 	.word	0x000000ff
        /*0384*/ 	.word	0x00000198
        /*0388*/ 	.short	0x0100
        /*038a*/ 	.byte	0x08
	.zero		1


	//   ....[48]....
        /*038c*/ 	.word	0x00000550
        /*0390*/ 	.word	0x000000ff
        /*0394*/ 	.word	0x000000c0
        /*0398*/ 	.short	0x0100
        /*039a*/ 	.byte	0x08
	.zero		1


	//   ....[49]....
        /*039c*/ 	.word	0x00000560
        /*03a0*/ 	.word	0x000000ff
        /*03a4*/ 	.word	0x000001a0
        /*03a8*/ 	.short	0x0100
        /*03aa*/ 	.byte	0x08
	.zero		1


	//   ....[50]....
        /*03ac*/ 	.word	0x00000570
        /*03b0*/ 	.word	0x000000ff
        /*03b4*/ 	.word	0x000000c8
        /*03b8*/ 	.short	0x0100
        /*03ba*/ 	.byte	0x08
	.zero		1


	//   ....[51]....
        /*03bc*/ 	.word	0x00000580
        /*03c0*/ 	.word	0x000000ff
        /*03c4*/ 	.word	0x000001a8
        /*03c8*/ 	.short	0x0100
        /*03ca*/ 	.byte	0x08
	.zero		1


	//   ....[52]....
        /*03cc*/ 	.word	0x00000590
        /*03d0*/ 	.word	0x000000ff
        /*03d4*/ 	.word	0x000000d0
        /*03d8*/ 	.short	0x0100
        /*03da*/ 	.byte	0x08
	.zero		1


	//   ....[53]....
        /*03dc*/ 	.word	0x000005a0
        /*03e0*/ 	.word	0x000000ff
        /*03e4*/ 	.word	0x000001b0
        /*03e8*/ 	.short	0x0100
        /*03ea*/ 	.byte	0x08
	.zero		1


	//   ....[54]....
        /*03ec*/ 	.word	0x000005b0
        /*03f0*/ 	.word	0x000000ff
        /*03f4*/ 	.word	0x000000d8
        /*03f8*/ 	.short	0x0100
        /*03fa*/ 	.byte	0x08
	.zero		1


	//   ....[55]....
        /*03fc*/ 	.word	0x000005c0
        /*0400*/ 	.word	0x000000ff
        /*0404*/ 	.word	0x000001b8
        /*0408*/ 	.short	0x0100
        /*040a*/ 	.byte	0x08
	.zero		1


	//   ....[56]....
        /*040c*/ 	.word	0x000008e0
        /*0410*/ 	.word	0x000000ff
        /*0414*/ 	.word	0x000001f0
        /*0418*/ 	.short	0x0100
        /*041a*/ 	.byte	0x08
	.zero		1


	//   ....[57]....
        /*041c*/ 	.word	0x00000950
        /*0420*/ 	.word	0x000000ff
        /*0424*/ 	.word	0x000001f8
        /*0428*/ 	.short	0x0100
        /*042a*/ 	.byte	0x08
	.zero		1


	//   ....[58]....
        /*042c*/ 	.word	0x00000970
        /*0430*/ 	.word	0x000000ff
        /*0434*/ 	.word	0x000001d0
        /*0438*/ 	.short	0x0100
        /*043a*/ 	.byte	0x09
	.zero		1


	//   ....[59]....
        /*043c*/ 	.word	0x00000980
        /*0440*/ 	.word	0x000000ff
        /*0444*/ 	.word	0x000001d8
        /*0448*/ 	.short	0x0100
        /*044a*/ 	.byte	0x09
	.zero		1


	//   ....[60]....
        /*044c*/ 	.word	0x00000990
        /*0450*/ 	.word	0x000000ff
        /*0454*/ 	.word	0x000001e0
        /*0458*/ 	.short	0x0100
        /*045a*/ 	.byte	0x09
	.zero		1


	//   ....[61]....
        /*045c*/ 	.word	0x000009a0
        /*0460*/ 	.word	0x000000ff
        /*0464*/ 	.word	0x000001e8
        /*0468*/ 	.short	0x0100
        /*046a*/ 	.byte	0x09
	.zero		1


	//   ....[62]....
        /*046c*/ 	.word	0x000017d0
        /*0470*/ 	.word	0x000000ff
        /*0474*/ 	.word	0xfffffff8
        /*0478*/ 	.short	0x010a
        /*047a*/ 	.byte	0x0f
	.zero		1


	//   ....[63]....
        /*047c*/ 	.word	0x00001aa0
        /*0480*/ 	.word	0x000000ff
        /*0484*/ 	.word	0x00000000
        /*0488*/ 	.short	0x010a
        /*048a*/ 	.byte	0x06
	.zero		1


	//   ....[64]....
        /*048c*/ 	.word	0x00001ae0
        /*0490*/ 	.word	0x000000ff
        /*0494*/ 	.word	0x00000000
        /*0498*/ 	.short	0x010a
        /*049a*/ 	.byte	0x06
	.zero		1


	//   ....[65]....
        /*049c*/ 	.word	0x00002050
        /*04a0*/ 	.word	0x000000ff
        /*04a4*/ 	.word	0x00000000
        /*04a8*/ 	.short	0x010a
        /*04aa*/ 	.byte	0x09
	.zero		1


	//   ....[66]....
        /*04ac*/ 	.word	0x00002090
        /*04b0*/ 	.word	0x000000ff
        /*04b4*/ 	.word	0x00000000
        /*04b8*/ 	.short	0x010a
        /*04ba*/ 	.byte	0x09
	.zero		1


	//   ....[67]....
        /*04bc*/ 	.word	0x00002470
        /*04c0*/ 	.word	0x000000ff
        /*04c4*/ 	.word	0x00000000
        /*04c8*/ 	.short	0x0101
        /*04ca*/ 	.byte	0x08
	.zero		1


	//   ....[68]....
        /*04cc*/ 	.word	0x000027e0
        /*04d0*/ 	.word	0x0000000f
        /*04d4*/ 	.word	0x00000000
        /*04d8*/ 	.short	0x0101
        /*04da*/ 	.byte	0x18
	.zero		1


	//   ....[69]....
        /*04dc*/ 	.word	0x000028c0
        /*04e0*/ 	.word	0x000000ff
        /*04e4*/ 	.word	0x00000000
        /*04e8*/ 	.short	0x0101
        /*04ea*/ 	.byte	0x06
	.zero		1


	//   ....[70]....
        /*04ec*/ 	.word	0x00002970
        /*04f0*/ 	.word	0x000000ff
        /*04f4*/ 	.word	0x00000008
        /*04f8*/ 	.short	0x010a
        /*04fa*/ 	.byte	0x0f
	.zero		1


	//   ....[71]....
        /*04fc*/ 	.word	0x000051d0
        /*0500*/ 	.word	0x00000004
        /*0504*/ 	.word	0x00000000
        /*0508*/ 	.short	0x0101
        /*050a*/ 	.byte	0x18
	.zero		1


	//   ....[72]....
        /*050c*/ 	.word	0x00005ab0
        /*0510*/ 	.word	0x00000013
        /*0514*/ 	.word	0x000000e0
        /*0518*/ 	.short	0x010a
        /*051a*/ 	.byte	0x3f
	.zero		1


	//   ....[73]....
        /*051c*/ 	.word	0x00005e30
        /*0520*/ 	.word	0x00000004
        /*0524*/ 	.word	0x000001f8
        /*0528*/ 	.short	0x0101
        /*052a*/ 	.byte	0x3f
	.zero		1


	//   ....[74]....
        /*052c*/ 	.word	0x00006560
        /*0530*/ 	.word	0x00000005
        /*0534*/ 	.word	0x00000000
        /*0538*/ 	.short	0x010a
        /*053a*/ 	.byte	0x3f
	.zero		1


	//   ....[75]....
        /*053c*/ 	.word	0x000065e0
        /*0540*/ 	.word	0x00000007
        /*0544*/ 	.word	0x00000000
        /*0548*/ 	.short	0x010a
        /*054a*/ 	.byte	0x3f
	.zero		1


	//   ....[76]....
        /*054c*/ 	.word	0x00006670
        /*0550*/ 	.word	0x00000006
        /*0554*/ 	.word	0x00000000
        /*0558*/ 	.short	0x010a
        /*055a*/ 	.byte	0x3f
	.zero		1


	//   ....[77]....
        /*055c*/ 	.word	0x00006700
        /*0560*/ 	.word	0x00000007
        /*0564*/ 	.word	0x00000000
        /*0568*/ 	.short	0x010a
        /*056a*/ 	.byte	0x3f
	.zero		1


	//   ....[78]....
        /*056c*/ 	.word	0x00006790
        /*0570*/ 	.word	0x00000006
        /*0574*/ 	.word	0x00000000
        /*0578*/ 	.short	0x010a
        /*057a*/ 	.byte	0x3f
	.zero		1


	//   ....[79]....
        /*057c*/ 	.word	0x00006820
        /*0580*/ 	.word	0x00000007
        /*0584*/ 	.word	0x00000000
        /*0588*/ 	.short	0x010a
        /*058a*/ 	.byte	0x3f
	.zero		1


	//   ....[80]....
        /*058c*/ 	.word	0x000068b0
        /*0590*/ 	.word	0x00000006
        /*0594*/ 	.word	0x00000000
        /*0598*/ 	.short	0x010a
        /*059a*/ 	.byte	0x3f
	.zero		1


	//   ....[81]....
        /*059c*/ 	.word	0x00006940
        /*05a0*/ 	.word	0x00000007
        /*05a4*/ 	.word	0x00000000
        /*05a8*/ 	.short	0x010a
        /*05aa*/ 	.byte	0x3f
	.zero		1


	//   ....[82]....
        /*05ac*/ 	.word	0x000069d0
        /*05b0*/ 	.word	0x00000006
        /*05b4*/ 	.word	0x00000000
        /*05b8*/ 	.short	0x010a
        /*05ba*/ 	.byte	0x3f
	.zero		1


	//   ....[83]....
        /*05bc*/ 	.word	0x00006a60
        /*05c0*/ 	.word	0x00000007
        /*05c4*/ 	.word	0x00000000
        /*05c8*/ 	.short	0x010a
        /*05ca*/ 	.byte	0x3f
	.zero		1


	//   ....[84]....
        /*05cc*/ 	.word	0x00006af0
        /*05d0*/ 	.word	0x00000006
        /*05d4*/ 	.word	0x00000000
        /*05d8*/ 	.short	0x010a
        /*05da*/ 	.byte	0x3f
	.zero		1


	//   ....[85]....
        /*05dc*/ 	.word	0x00006b80
        /*05e0*/ 	.word	0x00000007
        /*05e4*/ 	.word	0x00000000
        /*05e8*/ 	.short	0x010a
        /*05ea*/ 	.byte	0x3f
	.zero		1


	//   ....[86]....
        /*05ec*/ 	.word	0x00006c10
        /*05f0*/ 	.word	0x00000006
        /*05f4*/ 	.word	0x00000000
        /*05f8*/ 	.short	0x010a
        /*05fa*/ 	.byte	0x3f
	.zero		1


	//   ....[87]....
        /*05fc*/ 	.word	0x00006ca0
        /*0600*/ 	.word	0x00000007
        /*0604*/ 	.word	0x00000000
        /*0608*/ 	.short	0x010a
        /*060a*/ 	.byte	0x3f
	.zero		1


	//   ....[88]....
        /*060c*/ 	.word	0x00006d30
        /*0610*/ 	.word	0x00000006
        /*0614*/ 	.word	0x00000000
        /*0618*/ 	.short	0x010a
        /*061a*/ 	.byte	0x3f
	.zero		1


	//   ....[89]....
        /*061c*/ 	.word	0x00006dc0
        /*0620*/ 	.word	0x00000007
        /*0624*/ 	.word	0x00000000
        /*0628*/ 	.short	0x010a
        /*062a*/ 	.byte	0x3f
	.zero		1


	//   ....[90]....
        /*062c*/ 	.word	0x00006e50
        /*0630*/ 	.word	0x00000006
        /*0634*/ 	.word	0x00000000
        /*0638*/ 	.short	0x010a
        /*063a*/ 	.byte	0x3f
	.zero		1


	//   ....[91]....
        /*063c*/ 	.word	0x00006ee0
        /*0640*/ 	.word	0x00000007
        /*0644*/ 	.word	0x00000000
        /*0648*/ 	.short	0x010a
        /*064a*/ 	.byte	0x3f
	.zero		1


	//   ....[92]....
        /*064c*/ 	.word	0x00006f70
        /*0650*/ 	.word	0x00000006
        /*0654*/ 	.word	0x00000000
        /*0658*/ 	.short	0x010a
        /*065a*/ 	.byte	0x3f
	.zero		1


	//   ....[93]....
        /*065c*/ 	.word	0x00007000
        /*0660*/ 	.word	0x00000007
        /*0664*/ 	.word	0x00000000
        /*0668*/ 	.short	0x010a
        /*066a*/ 	.byte	0x3f
	.zero		1


	//   ....[94]....
        /*066c*/ 	.word	0x00007090
        /*0670*/ 	.word	0x00000006
        /*0674*/ 	.word	0x00000000
        /*0678*/ 	.short	0x010a
        /*067a*/ 	.byte	0x3f
	.zero		1


	//   ....[95]....
        /*067c*/ 	.word	0x00007120
        /*0680*/ 	.word	0x00000007
        /*0684*/ 	.word	0x00000000
        /*0688*/ 	.short	0x010a
        /*068a*/ 	.byte	0x3f
	.zero		1


	//   ....[96]....
        /*068c*/ 	.word	0x000071b0
        /*0690*/ 	.word	0x00000006
        /*0694*/ 	.word	0x00000000
        /*0698*/ 	.short	0x010a
        /*069a*/ 	.byte	0x3f
	.zero		1


	//   ....[97]....
        /*069c*/ 	.word	0x00007240
        /*06a0*/ 	.word	0x00000007
        /*06a4*/ 	.word	0x00000000
        /*06a8*/ 	.short	0x010a
        /*06aa*/ 	.byte	0x3f
	.zero		1


	//   ....[98]....
        /*06ac*/ 	.word	0x000072d0
        /*06b0*/ 	.word	0x00000006
        /*06b4*/ 	.word	0x00000000
        /*06b8*/ 	.short	0x010a
        /*06ba*/ 	.byte	0x3f
	.zero		1


	//   ....[99]....
        /*06bc*/ 	.word	0x00007360
        /*06c0*/ 	.word	0x00000007
        /*06c4*/ 	.word	0x00000000
        /*06c8*/ 	.short	0x010a
        /*06ca*/ 	.byte	0x3f
	.zero		1


	//   ....[100]....
        /*06cc*/ 	.word	0x000073f0
        /*06d0*/ 	.word	0x00000006
        /*06d4*/ 	.word	0x00000000
        /*06d8*/ 	.short	0x010a
        /*06da*/ 	.byte	0x3f
	.zero		1


	//   ....[101]....
        /*06dc*/ 	.word	0x00007480
        /*06e0*/ 	.word	0x00000003
        /*06e4*/ 	.word	0x00000000
        /*06e8*/ 	.short	0x010a
        /*06ea*/ 	.byte	0x3f
	.zero		1


	//   ....[102]....
        /*06ec*/ 	.word	0x000074f0
        /*06f0*/ 	.word	0x0000000f
        /*06f4*/ 	.word	0xfffffff8
        /*06f8*/ 	.short	0x010a
        /*06fa*/ 	.byte	0x3f
	.zero		1


	//   ....[103]....
        /*06fc*/ 	.word	0x00007550
        /*0700*/ 	.word	0x0000000f
        /*0704*/ 	.word	0x00000000
        /*0708*/ 	.short	0x010a
        /*070a*/ 	.byte	0x3f
	.zero		1


	//   ....[104]....
        /*070c*/ 	.word	0x000075b0
        /*0710*/ 	.word	0x00000010
        /*0714*/ 	.word	0x00000000
        /*0718*/ 	.short	0x010a
        /*071a*/ 	.byte	0x3f
	.zero		1


	//   ....[105]....
        /*071c*/ 	.word	0x00007610
        /*0720*/ 	.word	0x0000000f
        /*0724*/ 	.word	0x00000008
        /*0728*/ 	.short	0x010a
        /*072a*/ 	.byte	0x3f
	.zero		1


	//   ....[106]....
        /*072c*/ 	.word	0x000076e0
        /*0730*/ 	.word	0x00000013
        /*0734*/ 	.word	0x000000e0
        /*0738*/ 	.short	0x010a
        /*073a*/ 	.byte	0x3f
	.zero		1


	//   ....[107]....
        /*073c*/ 	.word	0x000077c0
        /*0740*/ 	.word	0x00000005
        /*0744*/ 	.word	0x00000000
        /*0748*/ 	.short	0x010a
        /*074a*/ 	.byte	0x3f
	.zero		1


	//   ....[108]....
        /*074c*/ 	.word	0x00007810
        /*0750*/ 	.word	0x00000007
        /*0754*/ 	.word	0x00000000
        /*0758*/ 	.short	0x010a
        /*075a*/ 	.byte	0x3f
	.zero		1


	//   ....[109]....
        /*075c*/ 	.word	0x00007860
        /*0760*/ 	.word	0x00000006
        /*0764*/ 	.word	0x00000000
        /*0768*/ 	.short	0x010a
        /*076a*/ 	.byte	0x3f
	.zero		1


	//   ....[110]....
        /*076c*/ 	.word	0x000078b0
        /*0770*/ 	.word	0x00000007
        /*0774*/ 	.word	0x00000000
        /*0778*/ 	.short	0x010a
        /*077a*/ 	.byte	0x3f
	.zero		1


	//   ....[111]....
        /*077c*/ 	.word	0x00007900
        /*0780*/ 	.word	0x00000006
        /*0784*/ 	.word	0x00000000
        /*0788*/ 	.short	0x010a
        /*078a*/ 	.byte	0x3f
	.zero		1


	//   ....[112]....
        /*078c*/ 	.word	0x00007950
        /*0790*/ 	.word	0x00000007
        /*0794*/ 	.word	0x00000000
        /*0798*/ 	.short	0x010a
        /*079a*/ 	.byte	0x3f
	.zero		1


	//   ....[113]....
        /*079c*/ 	.word	0x000079a0
        /*07a0*/ 	.word	0x00000006
        /*07a4*/ 	.word	0x00000000
        /*07a8*/ 	.short	0x010a
        /*07aa*/ 	.byte	0x3f
	.zero		1


	//   ....[114]....
        /*07ac*/ 	.word	0x000079f0
        /*07b0*/ 	.word	0x00000007
        /*07b4*/ 	.word	0x00000000
        /*07b8*/ 	.short	0x010a
        /*07ba*/ 	.byte	0x3f
	.zero		1


	//   ....[115]....
        /*07bc*/ 	.word	0x00007a40
        /*07c0*/ 	.word	0x00000006
        /*07c4*/ 	.word	0x00000000
        /*07c8*/ 	.short	0x010a
        /*07ca*/ 	.byte	0x3f
	.zero		1


	//   ....[116]....
        /*07cc*/ 	.word	0x00007a90
        /*07d0*/ 	.word	0x00000007
        /*07d4*/ 	.word	0x00000000
        /*07d8*/ 	.short	0x010a
        /*07da*/ 	.byte	0x3f
	.zero		1


	//   ....[117]....
        /*07dc*/ 	.word	0x00007ae0
        /*07e0*/ 	.word	0x00000006
        /*07e4*/ 	.word	0x00000000
        /*07e8*/ 	.short	0x010a
        /*07ea*/ 	.byte	0x3f
	.zero		1


	//   ....[118]....
        /*07ec*/ 	.word	0x00007b30
        /*07f0*/ 	.word	0x00000007
        /*07f4*/ 	.word	0x00000000
        /*07f8*/ 	.short	0x010a
        /*07fa*/ 	.byte	0x3f
	.zero		1


	//   ....[119]....
        /*07fc*/ 	.word	0x00007b80
        /*0800*/ 	.word	0x00000006
        /*0804*/ 	.word	0x00000000
        /*0808*/ 	.short	0x010a
        /*080a*/ 	.byte	0x3f
	.zero		1


	//   ....[120]....
        /*080c*/ 	.word	0x00007bd0
        /*0810*/ 	.word	0x00000007
        /*0814*/ 	.word	0x00000000
        /*0818*/ 	.short	0x010a
        /*081a*/ 	.byte	0x3f
	.zero		1


	//   ....[121]....
        /*081c*/ 	.word	0x00007c20
        /*0820*/ 	.word	0x00000006
        /*0824*/ 	.word	0x00000000
        /*0828*/ 	.short	0x010a
        /*082a*/ 	.byte	0x3f
	.zero		1


	//   ....[122]....
        /*082c*/ 	.word	0x00007c70
        /*0830*/ 	.word	0x00000007
        /*0834*/ 	.word	0x00000000
        /*0838*/ 	.short	0x010a
        /*083a*/ 	.byte	0x3f
	.zero		1


	//   ....[123]....
        /*083c*/ 	.word	0x00007cc0
        /*0840*/ 	.word	0x00000006
        /*0844*/ 	.word	0x00000000
        /*0848*/ 	.short	0x010a
        /*084a*/ 	.byte	0x3f
	.zero		1


	//   ....[124]....
        /*084c*/ 	.word	0x00007d10
        /*0850*/ 	.word	0x00000007
        /*0854*/ 	.word	0x00000000
        /*0858*/ 	.short	0x010a
        /*085a*/ 	.byte	0x3f
	.zero		1


	//   ....[125]....
        /*085c*/ 	.word	0x00007d60
        /*0860*/ 	.word	0x00000006
        /*0864*/ 	.word	0x00000000
        /*0868*/ 	.short	0x010a
        /*086a*/ 	.byte	0x3f
	.zero		1


	//   ....[126]....
        /*086c*/ 	.word	0x00007db0
        /*0870*/ 	.word	0x00000007
        /*0874*/ 	.word	0x00000000
        /*0878*/ 	.short	0x010a
        /*087a*/ 	.byte	0x3f
	.zero		1


	//   ....[127]....
        /*087c*/ 	.word	0x00007e00
        /*0880*/ 	.word	0x00000006
        /*0884*/ 	.word	0x00000000
        /*0888*/ 	.short	0x010a
        /*088a*/ 	.byte	0x3f
	.zero		1


	//   ....[128]....
        /*088c*/ 	.word	0x00007e50
        /*0890*/ 	.word	0x00000007
        /*0894*/ 	.word	0x00000000
        /*0898*/ 	.short	0x010a
        /*089a*/ 	.byte	0x3f
	.zero		1


	//   ....[129]....
        /*089c*/ 	.word	0x00007ea0
        /*08a0*/ 	.word	0x00000006
        /*08a4*/ 	.word	0x00000000
        /*08a8*/ 	.short	0x010a
        /*08aa*/ 	.byte	0x3f
	.zero		1


	//   ....[130]....
        /*08ac*/ 	.word	0x00007ef0
        /*08b0*/ 	.word	0x00000007
        /*08b4*/ 	.word	0x00000000
        /*08b8*/ 	.short	0x010a
        /*08ba*/ 	.byte	0x3f
	.zero		1


	//   ....[131]....
        /*08bc*/ 	.word	0x00007f40
        /*08c0*/ 	.word	0x00000006
        /*08c4*/ 	.word	0x00000000
        /*08c8*/ 	.short	0x010a
        /*08ca*/ 	.byte	0x3f
	.zero		1


	//   ....[132]....
        /*08cc*/ 	.word	0x00007f90
        /*08d0*/ 	.word	0x00000007
        /*08d4*/ 	.word	0x00000000
        /*08d8*/ 	.short	0x010a
        /*08da*/ 	.byte	0x3f
	.zero		1


	//   ....[133]....
        /*08dc*/ 	.word	0x00007fe0
        /*08e0*/ 	.word	0x00000006
        /*08e4*/ 	.word	0x00000000
        /*08e8*/ 	.short	0x010a
        /*08ea*/ 	.byte	0x3f
	.zero		1


	//----- nvinfo : EIATTR_NUM_MBARRIERS
	.align		4
.L_28:
        /*08ec*/ 	.byte	0x03, 0x38
        /*08ee*/ 	.short	0x003e


	//----- nvinfo : EIATTR_EXIT_INSTR_OFFSETS
	.align		4
        /*08f0*/ 	.byte	0x04, 0x1c
        /*08f2*/ 	.short	(.L_30 - .L_29)


	//   ....[0]....
.L_29:
        /*08f4*/ 	.word	0x00001480


	//   ....[1]....
        /*08f8*/ 	.word	0x000014e0


	//   ....[2]....
        /*08fc*/ 	.word	0x000057e0


	//   ....[3]....
        /*0900*/ 	.word	0x00005810


	//   ....[4]....
        /*0904*/ 	.word	0x000074d0


	//----- nvinfo : EIATTR_MAX_THREADS
	.align		4
.L_30:
        /*0908*/ 	.byte	0x04, 0x05
        /*090a*/ 	.short	(.L_32 - .L_31)
.L_31:
        /*090c*/ 	.word	0x00000180
        /*0910*/ 	.word	0x00000001
        /*0914*/ 	.word	0x00000001


	//----- nvinfo : EIATTR_CRS_STACK_SIZE
	.align		4
.L_32:
        /*0918*/ 	.byte	0x04, 0x1e
        /*091a*/ 	.short	(.L_34 - .L_33)
.L_33:
        /*091c*/ 	.word	0x00000000


	//----- nvinfo : EIATTR_CBANK_PARAM_SIZE
	.align		4
.L_34:
        /*0920*/ 	.byte	0x03, 0x19
        /*0922*/ 	.short	0x0470


	//----- nvinfo : EIATTR_PARAM_CBANK
	.align		4
        /*0924*/ 	.byte	0x04, 0x0a
        /*0926*/ 	.short	(.L_36 - .L_35)
	.align		4
.L_35:
        /*0928*/ 	.word	index@(.nv.constant0._ZN7cutlass13device_kernelINS_4gemm6kernel13GemmUniversalIN4cute5tupleIJiiiiEEENS1_10collective13CollectiveMmaINS1_37MainloopSm90TmaGmmaWarpSpecializedFP8ILi28ENS5_IJNS4_1CILi1EEESB_SB_EEENS1_32KernelTmaWarpSpecializedPingpongEEENS5_IJNSA_ILi64EEESF_SF_EEENS_12float_e4m3_tENS5_IJlSB_lEEESH_SI_NS4_8TiledMMAINS4_8MMA_AtomIJNS4_4SM904GMMA30MMA_64x64x32_F32E4M3E4M3_SS_TNILNSM_7ScaleInE1ELSO_1EEEEEENS4_6LayoutISC_NS5_IJNSA_ILi0EEESS_SS_EEEEENS5_IJNS4_10UnderscoreESV_SV_EEEEENS4_13SM90_TMA_LOADENS4_14ComposedLayoutINS4_7SwizzleILi2ELi4ELi3EEENS4_18smem_ptr_flag_bitsILi8EEENSR_INS5_IJNSA_ILi8EEESF_EEENS5_IJSF_SB_EEEEEEEvNS4_8identityESY_S18_vS19_EENS_8epilogue10collective6detail29Sm90TmaWarpSpecializedAdapterINS1C_15DefaultEpilogueISH_SI_SI_NS1B_6thread17LinearCombinationISH_Li1EffLNS1G_9ScaleType4KindE0ELNS_15FloatRoundStyleE2ESH_EENS1_15EpilogueDefaultEEEEEvvEEEEvNT_6ParamsE)
        /*092c*/ 	.short	0x0210
        /*092e*/ 	.short	0x0470


	//----- nvinfo : EIATTR_SW_WAR
	.align		4
.L_36:
        /*0930*/ 	.byte	0x04, 0x36
        /*0932*/ 	.short	(.L_38 - .L_37)
.L_37:
        /*0934*/ 	.word	0x00000008
.L_38:


//--------------------- .nv.callgraph             --------------------------
	.section	.nv.callgraph,"",@"SHT_CUDA_CALLGRAPH"
	.align	4
	.sectionentsize	8
	.align		4
        /*0000*/ 	.word	0x00000000
	.align		4
        /*0004*/ 	.word	0xffffffff
	.align		4
        /*0008*/ 	.word	0x00000000
	.align		4
        /*000c*/ 	.word	0xfffffffe
	.align		4
        /*0010*/ 	.word	0x00000000
	.align		4
        /*0014*/ 	.word	0xfffffffd
	.align		4
        /*0018*/ 	.word	0x00000000
	.align		4
        /*001c*/ 	.word	0xfffffffc


//--------------------- .nv.constant4             --------------------------
	.section	.nv.constant4,"a",@progbits
	.align	8
	.align		8
.nv.constant4:
        /*0000*/ 	.dword	_ZN39_INTERNAL_492f99d8_4_k_cu_fbe5bb0a_27104cuda3std3__45__cpo5beginE
	.align		8
        /*0008*/ 	.dword	_ZN39_INTERNAL_492f99d8_4_k_cu_fbe5bb0a_27104cuda3std3__45__cpo3endE
	.align		8
        /*0010*/ 	.dword	_ZN39_INTERNAL_492f99d8_4_k_cu_fbe5bb0a_27104cuda3std3__45__cpo6cbeginE
	.align		8
        /*0018*/ 	.dword	_ZN39_INTERNAL_492f99d8_4_k_cu_fbe5bb0a_27104cuda3std3__45__cpo4cendE
	.align		8
        /*0020*/ 	.dword	_ZN39_INTERNAL_492f99d8_4_k_cu_fbe5bb0a_27104cuda3std3__441_GLOBAL__N__492f99d8_4_k_cu_fbe5bb0a_27106ignoreE
	.align		8
        /*0028*/ 	.dword	_ZN39_INTERNAL_492f99d8_4_k_cu_fbe5bb0a_27104cuda3std3__419piecewise_constructE
	.align		8
        /*0030*/ 	.dword	_ZN39_INTERNAL_492f99d8_4_k_cu_fbe5bb0a_27104cuda3std3__48in_placeE
	.align		8
        /*0038*/ 	.dword	_ZN39_INTERNAL_492f99d8_4_k_cu_fbe5bb0a_27104cuda3std6ranges3__45__cpo4swapE
	.align		8
        /*0040*/ 	.dword	_ZN39_INTERNAL_492f99d8_4_k_cu_fbe5bb0a_27104cuda3std6ranges3__45__cpo9iter_moveE
	.align		8
        /*0048*/ 	.dword	_ZN39_INTERNAL_492f99d8_4_k_cu_fbe5bb0a_27104cute7productE
	.align		8
        /*0050*/ 	.dword	_ZN39_INTERNAL_492f99d8_4_k_cu_fbe5bb0a_27104cute1_E


//--------------------- .text._ZN7cutlass13device_kernelINS_4gemm6kernel13GemmUniversalIN4cute5tupleIJiiiiEEENS1_10collective13CollectiveMmaINS1_37MainloopSm90TmaGmmaWarpSpecializedFP8ILi28ENS5_IJNS4_1CILi1EEESB_SB_EEENS1_32KernelTmaWarpSpecializedPingpongEEENS5_IJNSA_ILi64EEESF_SF_EEENS_12float_e4m3_tENS5_IJlSB_lEEESH_SI_NS4_8TiledMMAINS4_8MMA_AtomIJNS4_4SM904GMMA30MMA_64x64x32_F32E4M3E4M3_SS_TNILNSM_7ScaleInE1ELSO_1EEEEEENS4_6LayoutISC_NS5_IJNSA_ILi0EEESS_SS_EEEEENS5_IJNS4_10UnderscoreESV_SV_EEEEENS4_13SM90_TMA_LOADENS4_14ComposedLayoutINS4_7SwizzleILi2ELi4ELi3EEENS4_18smem_ptr_flag_bitsILi8EEENSR_INS5_IJNSA_ILi8EEESF_EEENS5_IJSF_SB_EEEEEEEvNS4_8identityESY_S18_vS19_EENS_8epilogue10collective6detail29Sm90TmaWarpSpecializedAdapterINS1C_15DefaultEpilogueISH_SI_SI_NS1B_6thread17LinearCombinationISH_Li1EffLNS1G_9ScaleType4KindE0ELNS_15FloatRoundStyleE2ESH_EENS1_15EpilogueDefaultEEEEEvvEEEEvNT_6ParamsE --------------------------
	.section	.text._ZN7cutlass13device_kernelINS_4gemm6kernel13GemmUniversalIN4cute5tupleIJiiiiEEENS1_10collective13CollectiveMmaINS1_37MainloopSm90TmaGmmaWarpSpecializedFP8ILi28ENS5_IJNS4_1CILi1EEESB_SB_EEENS1_32KernelTmaWarpSpecializedPingpongEEENS5_IJNSA_ILi64EEESF_SF_EEENS_12float_e4m3_tENS5_IJlSB_lEEESH_SI_NS4_8TiledMMAINS4_8MMA_AtomIJNS4_4SM904GMMA30MMA_64x64x32_F32E4M3E4M3_SS_TNILNSM_7ScaleInE1ELSO_1EEEEEENS4_6LayoutISC_NS5_IJNSA_ILi0EEESS_SS_EEEEENS5_IJNS4_10UnderscoreESV_SV_EEEEENS4_13SM90_TMA_LOADENS4_14ComposedLayoutINS4_7SwizzleILi2ELi4ELi3EEENS4_18smem_ptr_flag_bitsILi8EEENSR_INS5_IJNSA_ILi8EEESF_EEENS5_IJSF_SB_EEEEEEEvNS4_8identityESY_S18_vS19_EENS_8epilogue10collective6detail29Sm90TmaWarpSpecializedAdapterINS1C_15DefaultEpilogueISH_SI_SI_NS1B_6thread17LinearCombinationISH_Li1EffLNS1G_9ScaleType4KindE0ELNS_15FloatRoundStyleE2ESH_EENS1_15EpilogueDefaultEEEEEvvEEEEvNT_6ParamsE,"ax",@progbits
	.align	128
.text._ZN7cutlass13device_kernelINS_4gemm6kernel13GemmUniversalIN4cute5tupleIJiiiiEEENS1_10collective13CollectiveMmaINS1_37MainloopSm90TmaGmmaWarpSpecializedFP8ILi28ENS5_IJNS4_1CILi1EEESB_SB_EEENS1_32KernelTmaWarpSpecializedPingpongEEENS5_IJNSA_ILi64EEESF_SF_EEENS_12float_e4m3_tENS5_IJlSB_lEEESH_SI_NS4_8TiledMMAINS4_8MMA_AtomIJNS4_4SM904GMMA30MMA_64x64x32_F32E4M3E4M3_SS_TNILNSM_7ScaleInE1ELSO_1EEEEEENS4_6LayoutISC_NS5_IJNSA_ILi0EEESS_SS_EEEEENS5_IJNS4_10UnderscoreESV_SV_EEEEENS4_13SM90_TMA_LOADENS4_14ComposedLayoutINS4_7SwizzleILi2ELi4ELi3EEENS4_18smem_ptr_flag_bitsILi8EEENSR_INS5_IJNSA_ILi8EEESF_EEENS5_IJSF_SB_EEEEEEEvNS4_8identityESY_S18_vS19_EENS_8epilogue10collective6detail29Sm90TmaWarpSpecializedAdapterINS1C_15DefaultEpilogueISH_SI_SI_NS1B_6thread17LinearCombinationISH_Li1EffLNS1G_9ScaleType4KindE0ELNS_15FloatRoundStyleE2ESH_EENS1_15EpilogueDefaultEEEEEvvEEEEvNT_6ParamsE:
        .type           _ZN7cutlass13device_kernelINS_4gemm6kernel13GemmUniversalIN4cute5tupleIJiiiiEEENS1_10collective13CollectiveMmaINS1_37MainloopSm90TmaGmmaWarpSpecializedFP8ILi28ENS5_IJNS4_1CILi1EEESB_SB_EEENS1_32KernelTmaWarpSpecializedPingpongEEENS5_IJNSA_ILi64EEESF_SF_EEENS_12float_e4m3_tENS5_IJlSB_lEEESH_SI_NS4_8TiledMMAINS4_8MMA_AtomIJNS4_4SM904GMMA30MMA_64x64x32_F32E4M3E4M3_SS_TNILNSM_7ScaleInE1ELSO_1EEEEEENS4_6LayoutISC_NS5_IJNSA_ILi0EEESS_SS_EEEEENS5_IJNS4_10UnderscoreESV_SV_EEEEENS4_13SM90_TMA_LOADENS4_14ComposedLayoutINS4_7SwizzleILi2ELi4ELi3EEENS4_18smem_ptr_flag_bitsILi8EEENSR_INS5_IJNSA_ILi8EEESF_EEENS5_IJSF_SB_EEEEEEEvNS4_8identityESY_S18_vS19_EENS_8epilogue10collective6detail29Sm90TmaWarpSpecializedAdapterINS1C_15DefaultEpilogueISH_SI_SI_NS1B_6thread17LinearCombinationISH_Li1EffLNS1G_9ScaleType4KindE0ELNS_15FloatRoundStyleE2ESH_EENS1_15EpilogueDefaultEEEEEvvEEEEvNT_6ParamsE,@function
        .size           _ZN7cutlass13device_kernelINS_4gemm6kernel13GemmUniversalIN4cute5tupleIJiiiiEEENS1_10collective13CollectiveMmaINS1_37MainloopSm90TmaGmmaWarpSpecializedFP8ILi28ENS5_IJNS4_1CILi1EEESB_SB_EEENS1_32KernelTmaWarpSpecializedPingpongEEENS5_IJNSA_ILi64EEESF_SF_EEENS_12float_e4m3_tENS5_IJlSB_lEEESH_SI_NS4_8TiledMMAINS4_8MMA_AtomIJNS4_4SM904GMMA30MMA_64x64x32_F32E4M3E4M3_SS_TNILNSM_7ScaleInE1ELSO_1EEEEEENS4_6LayoutISC_NS5_IJNSA_ILi0EEESS_SS_EEEEENS5_IJNS4_10UnderscoreESV_SV_EEEEENS4_13SM90_TMA_LOADENS4_14ComposedLayoutINS4_7SwizzleILi2ELi4ELi3EEENS4_18smem_ptr_flag_bitsILi8EEENSR_INS5_IJNSA_ILi8EEESF_EEENS5_IJSF_SB_EEEEEEEvNS4_8identityESY_S18_vS19_EENS_8epilogue10collective6detail29Sm90TmaWarpSpecializedAdapterINS1C_15DefaultEpilogueISH_SI_SI_NS1B_6thread17LinearCombinationISH_Li1EffLNS1G_9ScaleType4KindE0ELNS_15FloatRoundStyleE2ESH_EENS1_15EpilogueDefaultEEEEEvvEEEEvNT_6ParamsE,(.L_x_189 - _ZN7cutlass13device_kernelINS_4gemm6kernel13GemmUniversalIN4cute5tupleIJiiiiEEENS1_10collective13CollectiveMmaINS1_37MainloopSm90TmaGmmaWarpSpecializedFP8ILi28ENS5_IJNS4_1CILi1EEESB_SB_EEENS1_32KernelTmaWarpSpecializedPingpongEEENS5_IJNSA_ILi64EEESF_SF_EEENS_12float_e4m3_tENS5_IJlSB_lEEESH_SI_NS4_8TiledMMAINS4_8MMA_AtomIJNS4_4SM904GMMA30MMA_64x64x32_F32E4M3E4M3_SS_TNILNSM_7ScaleInE1ELSO_1EEEEEENS4_6LayoutISC_NS5_IJNSA_ILi0EEESS_SS_EEEEENS5_IJNS4_10UnderscoreESV_SV_EEEEENS4_13SM90_TMA_LOADENS4_14ComposedLayoutINS4_7SwizzleILi2ELi4ELi3EEENS4_18smem_ptr_flag_bitsILi8EEENSR_INS5_IJNSA_ILi8EEESF_EEENS5_IJSF_SB_EEEEEEEvNS4_8identityESY_S18_vS19_EENS_8epilogue10collective6detail29Sm90TmaWarpSpecializedAdapterINS1C_15DefaultEpilogueISH_SI_SI_NS1B_6thread17LinearCombinationISH_Li1EffLNS1G_9ScaleType4KindE0ELNS_15FloatRoundStyleE2ESH_EENS1_15EpilogueDefaultEEEEEvvEEEEvNT_6ParamsE)
        .other          _ZN7cutlass13device_kernelINS_4gemm6kernel13GemmUniversalIN4cute5tupleIJiiiiEEENS1_10collective13CollectiveMmaINS1_37MainloopSm90TmaGmmaWarpSpecializedFP8ILi28ENS5_IJNS4_1CILi1EEESB_SB_EEENS1_32KernelTmaWarpSpecializedPingpongEEENS5_IJNSA_ILi64EEESF_SF_EEENS_12float_e4m3_tENS5_IJlSB_lEEESH_SI_NS4_8TiledMMAINS4_8MMA_AtomIJNS4_4SM904GMMA30MMA_64x64x32_F32E4M3E4M3_SS_TNILNSM_7ScaleInE1ELSO_1EEEEEENS4_6LayoutISC_NS5_IJNSA_ILi0EEESS_SS_EEEEENS5_IJNS4_10UnderscoreESV_SV_EEEEENS4_13SM90_TMA_LOADENS4_14ComposedLayoutINS4_7SwizzleILi2ELi4ELi3EEENS4_18smem_ptr_flag_bitsILi8EEENSR_INS5_IJNSA_ILi8EEESF_EEENS5_IJSF_SB_EEEEEEEvNS4_8identityESY_S18_vS19_EENS_8epilogue10collective6detail29Sm90TmaWarpSpecializedAdapterINS1C_15DefaultEpilogueISH_SI_SI_NS1B_6thread17LinearCombinationISH_Li1EffLNS1G_9ScaleType4KindE0ELNS_15FloatRoundStyleE2ESH_EENS1_15EpilogueDefaultEEEEEvvEEEEvNT_6ParamsE,@"STO_CUDA_ENTRY STV_DEFAULT"
_ZN7cutlass13device_kernelINS_4gemm6kernel13GemmUniversalIN4cute5tupleIJiiiiEEENS1_10collective13CollectiveMmaINS1_37MainloopSm90TmaGmmaWarpSpecializedFP8ILi28ENS5_IJNS4_1CILi1EEESB_SB_EEENS1_32KernelTmaWarpSpecializedPingpongEEENS5_IJNSA_ILi64EEESF_SF_EEENS_12float_e4m3_tENS5_IJlSB_lEEESH_SI_NS4_8TiledMMAINS4_8MMA_AtomIJNS4_4SM904GMMA30MMA_64x64x32_F32E4M3E4M3_SS_TNILNSM_7ScaleInE1ELSO_1EEEEEENS4_6LayoutISC_NS5_IJNSA_ILi0EEESS_SS_EEEEENS5_IJNS4_10UnderscoreESV_SV_EEEEENS4_13SM90_TMA_LOADENS4_14ComposedLayoutINS4_7SwizzleILi2ELi4ELi3EEENS4_18smem_ptr_flag_bitsILi8EEENSR_INS5_IJNSA_ILi8EEESF_EEENS5_IJSF_SB_EEEEEEEvNS4_8identityESY_S18_vS19_EENS_8epilogue10collective6detail29Sm90TmaWarpSpecializedAdapterINS1C_15DefaultEpilogueISH_SI_SI_NS1B_6thread17LinearCombinationISH_Li1EffLNS1G_9ScaleType4KindE0ELNS_15FloatRoundStyleE2ESH_EENS1_15EpilogueDefaultEEEEEvvEEEEvNT_6ParamsE:
[----:B------:R-:W-:Y:S01]  /*0000*/  LDC R1, c[0x0][0x28] ;  /* 0x00000a00ff017b82 */ /* 0x000fe20000000800 */
[----:B------:R-:W0:Y:S01]  /*0010*/  S2R R11, SR_TID.X ;  /* 0x00000000000b7919 */ /* 0x000e220000002100 */
[----:B------:R-:W-:Y:S01]  /*0020*/  ELECT P0, URZ, PT ;  /* 0x00000000003f782f */ /* 0x000fe20003800000 */
[----:B------:R-:W-:Y:S01]  /*0030*/  BSSY B0, `(.L_x_0) ;  /* 0x000000f000007945 */ /* 0x000fe20003800000 */
[--C-:B0-----:R-:W-:Y:S02]  /*0040*/  SHF.R.U32.HI R0, RZ, 0x5, R11.reuse ;  /* 0x00000005ff007819 */ /* 0x101fe4000001160b */
[----:B------:R-:W-:-:S03]  /*0050*/  SHF.R.U32.HI R4, RZ, 0x7, R11 ;  /* 0x00000007ff047819 */ /* 0x000fc6000001160b */
[----:B------:R-:W0:Y:S04]  /*0060*/  SHFL.IDX PT, R2, R0, RZ, 0x1f ;  /* 0x00001fff00027589 */ /* 0x000e2800000e0000 */
[----:B------:R1:W2:Y:S01]  /*0070*/  SHFL.IDX PT, R5, R4, RZ, 0x1f ;  /* 0x00001fff04057589 */ /* 0x0002a200000e0000 */
[----:B0-----:R-:W-:-:S13]  /*0080*/  ISETP.NE.OR P0, PT, R2, RZ, !P0 ;  /* 0x000000ff0200720c */ /* 0x001fda0004705670 */
[----:B-12---:R-:W-:Y:S05]  /*0090*/  @P0 BRA `(.L_x_1) ;  /* 0x0000000000200947 */ /* 0x006fea0003800000 */
[----:B------:R-:W-:Y:S02]  /*00a0*/  ULDC.64 UR4, c[0x0][0x198] ;  /* 0x0000660000047ab9 */ /* 0x000fe40000000a00 */
[----:B------:R-:W-:Y:S02]  /*00b0*/  UIADD3 UR6, UP0, UR4, 0xf0, URZ ;  /* 0x000000f004067890 */ /* 0x000fe4000ff1e03f */
[----:B------:R-:W-:Y:S02]  /*00c0*/  UIADD3 UR4, UP1, UR4, 0x1f0, URZ ;  /* 0x000001f004047890 */ /* 0x000fe4000ff3e03f */
[----:B------:R-:W-:Y:S02]  /*00d0*/  UIADD3.X UR7, URZ, UR5, URZ, UP0, !UPT ;  /* 0x000000053f077290 */ /* 0x000fe400087fe43f */
[----:B------:R-:W-:-:S07]  /*00e0*/  UIADD3.X UR5, URZ, UR5, URZ, UP1, !UPT ;  /* 0x000000053f057290 */ /* 0x000fce0008ffe43f */
[----:B------:R0:W-:Y:S02]  /*00f0*/  UTMACCTL.PF [UR6] ;  /* 0x00000000060079b9 */ /* 0x0001e40008040000 */
[----:B------:R0:W-:Y:S02]  /*0100*/  UTMACCTL.PF [UR4] ;  /* 0x00000000040079b9 */ /* 0x0001e40008040000 */
[----:B0-----:R-:W-:Y:S01]  /*0110*/  NOP ;  /* 0x0000000000007918 */ /* 0x001fe20000000000 */
.L_x_1:
[----:B------:R-:W-:Y:S05]  /*0120*/  BSYNC B0 ;  /* 0x0000000000007941 */ /* 0x000fea0003800000 */
.L_x_0:
[----:B------:R-:W0:Y:S02]  /*0130*/  SHFL.IDX PT, R3, R0, RZ, 0x1f ;  /* 0x00001fff00037589 */ /* 0x000e2400000e0000 */
[----:B0-----:R-:W-:-:S13]  /*0140*/  ISETP.NE.AND P0, PT, R3, RZ, PT ;  /* 0x000000ff0300720c */ /* 0x001fda0003f05270 */
[----:B------:R-:W-:Y:S05]  /*0150*/  @P0 BRA `(.L_x_2) ;  /* 0x0000000400240947 */ /* 0x000fea0003800000 */
[----:B------:R-:W-:Y:S01]  /*0160*/  ELECT P0, URZ, PT ;  /* 0x00000000003f782f */ /* 0x000fe20003800000 */
[----:B------:R-:W-:-:S12]  /*0170*/  BSSY B0, `(.L_x_2) ;  /* 0x0000047000007945 */ /* 0x000fd80003800000 */
[----:B------:R-:W-:Y:S05]  /*0180*/  @!P0 BRA `(.L_x_3) ;  /* 0x0000000400148947 */ /* 0x000fea0003800000 */
[----:B------:R-:W0:Y:S01]  /*0190*/  S2UR UR8, SR_CgaCtaId ;  /* 0x00000000000879c3 */ /* 0x000e220000008800 */
[----:B------:R-:W-:Y:S01]  /*01a0*/  UMOV UR4, 0x400 ;  /* 0x0000040000047882 */ /* 0x000fe20000000000 */
[----:B------:R-:W-:Y:S01]  /*01b0*/  UMOV UR5, 0x1 ;  /* 0x0000000100057882 */ /* 0x000fe20000000000 */
[----:B------:R-:W-:Y:S02]  /*01c0*/  UMOV UR6, 0x80 ;  /* 0x0000008000067882 */ /* 0x000fe40000000000 */
[----:B------:R-:W-:-:S04]  /*01d0*/  UIADD3 UR6, -UR6, 0x100000, URZ ;  /* 0x0010000006067890 */ /* 0x000fc8000fffe13f */
[----:B------:R-:W-:Y:S02]  /*01e0*/  USHF.L.U32 UR7, UR6, 0xb, URZ ;  /* 0x0000000b06077899 */ /* 0x000fe4000800063f */
[----:B------:R-:W-:Y:S02]  /*01f0*/  USHF.L.U32 UR6, UR6, 0x1, URZ ;  /* 0x0000000106067899 */ /* 0x000fe4000800063f */
[----:B0-----:R-:W-:Y:S02]  /*0200*/  ULEA UR8, UR8, UR4, 0x18 ;  /* 0x0000000408087291 */ /* 0x001fe4000f8ec03f */
[----:B------:R-:W-:-:S04]  /*0210*/  UIADD3 UR4, -UR5, 0x100000, URZ ;  /* 0x0010000005047890 */ /* 0x000fc8000fffe13f */
[----:B------:R-:W-:Y:S02]  /*0220*/  USHF.L.U32 UR5, UR4, 0xb, URZ ;  /* 0x0000000b04057899 */ /* 0x000fe4000800063f */
[----:B------:R-:W-:Y:S01]  /*0230*/  USHF.L.U32 UR4, UR4, 0x1, URZ ;  /* 0x0000000104047899 */ /* 0x000fe2000800063f */
[----:B------:R-:W0:Y:S11]  /*0240*/  FENCE.VIEW.ASYNC.S ;  /* 0x00000000000073c6 */ /* 0x000e360000000000 */
[----:B0-----:R0:W1:Y:S01]  /*0250*/  SYNCS.EXCH.64 URZ, [UR8], UR4 ;  /* 0x00000004083f75b2 */ /* 0x0010620008000100 */
[----:B------:R0:W2:Y:S01]  /*0260*/  SYNCS.EXCH.64 URZ, [UR8+0xe0], UR6 ;  /* 0x0000e006083f75b2 */ /* 0x0000a20008000100 */
[----:B------:R0:W3:Y:S01]  /*0270*/  SYNCS.EXCH.64 URZ, [UR8+0x8], UR4 ;  /* 0x00000804083f75b2 */ /* 0x0000e20008000100 */
[----:B------:R0:W4:Y:S01]  /*0280*/  SYNCS.EXCH.64 URZ, [UR8+0xe8], UR6 ;  /* 0x0000e806083f75b2 */ /* 0x0001220008000100 */
[----:B------:R0:W0:Y:S01]  /*0290*/  SYNCS.EXCH.64 URZ, [UR8+0x10], UR4 ;  /* 0x00001004083f75b2 */ /* 0x0000220008000100 */
        /* <DEDUP_REMOVED lines=51> */
[----:B-1234-:R-:W-:Y:S01]  /*05d0*/  NOP ;  /* 0x0000000000007918 */ /* 0x01efe20000000000 */
.L_x_3:
[----:B0-----:R-:W-:Y:S05]  /*05e0*/  BSYNC B0 ;  /* 0x0000000000007941 */ /* 0x001fea0003800000 */
.L_x_2:
[----:B------:R-:W0:Y:S01]  /*05f0*/  SHFL.IDX PT, R6, R0, RZ, 0x1f ;  /* 0x00001fff00067589 */ /* 0x000e2200000e0000 */
[----:B------:R-:W-:Y:S01]  /*0600*/  ELECT P0, URZ, PT ;  /* 0x00000000003f782f */ /* 0x000fe20003800000 */
[----:B------:R-:W-:Y:S01]  /*0610*/  NOP ;  /* 0x0000000000007918 */ /* 0x000fe20000000000 */
[----:B------:R-:W-:Y:S01]  /*0620*/  ELECT P1, URZ, PT ;  /* 0x00000000003f782f */ /* 0x000fe20003820000 */
[----:B------:R1:W2:Y:S01]  /*0630*/  SHFL.IDX PT, R3, R0, RZ, 0x1f ;  /* 0x00001fff00037589 */ /* 0x0002a200000e0000 */
[----:B------:R-:W-:Y:S01]  /*0640*/  UMOV UR4, 0x20 ;  /* 0x0000002000047882 */ /* 0x000fe20000000000 */
[----:B------:R-:W-:Y:S01]  /*0650*/  UMOV UR11, 0x80 ;  /* 0x00000080000b7882 */ /* 0x000fe20000000000 */
[----:B------:R-:W-:Y:S01]  /*0660*/  NOP ;  /* 0x0000000000007918 */ /* 0x000fe20000000000 */
[----:B------:R-:W3:Y:S01]  /*0670*/  SHFL.IDX PT, R4, R4, RZ, 0x1f ;  /* 0x00001fff04047589 */ /* 0x000ee200000e0000 */
[C---:B------:R-:W-:Y:S01]  /*0680*/  VIADD R33, R5.reuse, 0xffffffff ;  /* 0xffffffff05217836 */ /* 0x040fe20000000000 */
[----:B------:R-:W-:Y:S01]  /*0690*/  ULDC.64 UR20, c[0x0][0x208] ;  /* 0x0000820000147ab9 */ /* 0x000fe20000000a00 */
[----:B------:R-:W-:-:S02]  /*06a0*/  ISETP.NE.AND P2, PT, R5, RZ, PT ;  /* 0x000000ff0500720c */ /* 0x000fc40003f45270 */
[----:B-1----:R-:W-:Y:S02]  /*06b0*/  SHF.R.S32.HI R0, RZ, 0x1f, R11 ;  /* 0x0000001fff007819 */ /* 0x002fe4000001140b */
[----:B------:R-:W-:Y:S02]  /*06c0*/  ISETP.GE.U32.AND P3, PT, R33, 0x2, PT ;  /* 0x000000022100780c */ /* 0x000fe40003f66070 */
[----:B------:R-:W-:-:S04]  /*06d0*/  LEA.HI R0, R0, R11, RZ, 0x7 ;  /* 0x0000000b00007211 */ /* 0x000fc800078f38ff */
[----:B------:R-:W-:Y:S02]  /*06e0*/  LOP3.LUT R0, R0, 0xffffff80, RZ, 0xc0, !PT ;  /* 0xffffff8000007812 */ /* 0x000fe400078ec0ff */
[----:B0-----:R-:W-:-:S03]  /*06f0*/  ISETP.NE.OR P0, PT, R6, RZ, !P0 ;  /* 0x000000ff0600720c */ /* 0x001fc60004705670 */
[----:B------:R-:W-:Y:S01]  /*0700*/  IMAD.IADD R10, R11, 0x1, -R0 ;  /* 0x000000010b0a7824 */ /* 0x000fe200078e0a00 */
[----:B--2---:R-:W-:Y:S02]  /*0710*/  ISETP.NE.OR P1, PT, R3, RZ, !P1 ;  /* 0x000000ff0300720c */ /* 0x004fe40004f25670 */
[----:B------:R-:W-:Y:S02]  /*0720*/  SHF.R.S32.HI R3, RZ, 0x1f, R2 ;  /* 0x0000001fff037819 */ /* 0x000fe40000011402 */
[----:B---3--:R-:W-:Y:S02]  /*0730*/  R2UR UR15, R4 ;  /* 0x00000000040f72ca */ /* 0x008fe400000e0000 */
[----:B------:R-:W-:-:S03]  /*0740*/  LEA.HI R3, R3, R2, RZ, 0x2 ;  /* 0x0000000203037211 */ /* 0x000fc600078f10ff */
[----:B------:R-:W-:Y:S01]  /*0750*/  VOTEU.ALL UP0, P0 ;  /* 0x00000000003f7886 */ /* 0x000fe20000000000 */
[----:B------:R-:W-:-:S03]  /*0760*/  LOP3.LUT R3, R3, 0xfffffffc, RZ, 0xc0, !PT ;  /* 0xfffffffc03037812 */ /* 0x000fc600078ec0ff */
[----:B------:R-:W-:Y:S01]  /*0770*/  VOTEU.ALL UP1, P1 ;  /* 0x00000000003f7886 */ /* 0x000fe20000820000 */
[----:B------:R-:W0:Y:S01]  /*0780*/  @!UP0 S2UR UR7, SR_CgaCtaId ;  /* 0x00000000000789c3 */ /* 0x000e220000008800 */
[----:B------:R-:W-:Y:S01]  /*0790*/  @!UP0 UMOV UR6, 0x400 ;  /* 0x0000040000068882 */ /* 0x000fe20000000000 */
[----:B------:R-:W-:-:S04]  /*07a0*/  @!UP0 UIADD3 UR4, -UR4, 0x100000, URZ ;  /* 0x0010000004048890 */ /* 0x000fc8000fffe13f */
[----:B------:R-:W-:Y:S02]  /*07b0*/  @!UP0 USHF.L.U32 UR5, UR4, 0xb, URZ ;  /* 0x0000000b04058899 */ /* 0x000fe4000800063f */
[----:B------:R-:W-:Y:S01]  /*07c0*/  @!UP0 USHF.L.U32 UR4, UR4, 0x1, URZ ;  /* 0x0000000104048899 */ /* 0x000fe2000800063f */
[----:B------:R-:W-:Y:S01]  /*07d0*/  IMAD.IADD R20, R2, 0x1, -R3 ;  /* 0x0000000102147824 */ /* 0x000fe200078e0a03 */
[----:B------:R-:W-:Y:S01]  /*07e0*/  @!UP1 UMOV UR9, 0x400 ;  /* 0x0000040000099882 */ /* 0x000fe20000000000 */
[----:B------:R-:W-:Y:S01]  /*07f0*/  VOTEU.ALL UP2, P1 ;  /* 0x00000000003f7886 */ /* 0x000fe20000840000 */
[----:B------:R-:W-:Y:S01]  /*0800*/  VOTEU.ALL UP3, P1 ;  /* 0x00000000003f7886 */ /* 0x000fe20000860000 */
[----:B------:R-:W-:Y:S01]  /*0810*/  VOTEU.ALL UP4, P1 ;  /* 0x00000000003f7886 */ /* 0x000fe20000880000 */
[----:B------:R-:W1:Y:S01]  /*0820*/  @!UP1 S2UR UR10, SR_CgaCtaId ;  /* 0x00000000000a99c3 */ /* 0x000e620000008800 */
[----:B------:R-:W-:Y:S01]  /*0830*/  VOTEU.ALL UP5, P1 ;  /* 0x00000000003f7886 */ /* 0x000fe200008a0000 */
[----:B0-----:R-:W-:-:S02]  /*0840*/  @!UP0 ULEA UR8, UR7, UR6, 0x18 ;  /* 0x0000000607088291 */ /* 0x001fc4000f8ec03f */
[----:B------:R-:W-:-:S04]  /*0850*/  @!UP1 UIADD3 UR6, -UR11, 0x100000, URZ ;  /* 0x001000000b069890 */ /* 0x000fc8000fffe13f */
[----:B------:R-:W-:Y:S02]  /*0860*/  @!UP1 USHF.L.U32 UR7, UR6, 0xb, URZ ;  /* 0x0000000b06079899 */ /* 0x000fe4000800063f */
[----:B------:R-:W-:Y:S01]  /*0870*/  @!UP1 USHF.L.U32 UR6, UR6, 0x1, URZ ;  /* 0x0000000106069899 */ /* 0x000fe2000800063f */
[----:B------:R-:W-:Y:S01]  /*0880*/  VOTEU.ALL UP0, P0 ;  /* 0x00000000003f7886 */ /* 0x000fe20000000000 */
[----:B-1----:R-:W-:Y:S01]  /*0890*/  @!UP1 ULEA UR9, UR10, UR9, 0x18 ;  /* 0x000000090a099291 */ /* 0x002fe2000f8ec03f */
[----:B------:R-:W-:Y:S02]  /*08a0*/  VOTEU.ALL UP1, P0 ;  /* 0x00000000003f7886 */ /* 0x000fe40000020000 */
[----:B------:R-:W-:Y:S01]  /*08b0*/  ULDC.64 UR10, c[0x0][0x598] ;  /* 0x00016600000a7ab9 */ /* 0x000fe20000000a00 */
[----:B------:R-:W-:Y:S01]  /*08c0*/  ISETP.NE.AND P0, PT, R20, 0x3, PT ;  /* 0x000000031400780c */ /* 0x000fe20003f05270 */
[----:B------:R-:W0:Y:S02]  /*08d0*/  FENCE.VIEW.ASYNC.S ;  /* 0x00000000000073c6 */ /* 0x000e240000000000 */
[----:B0-----:R0:W1:Y:S01]  /*08e0*/  @!UP0 SYNCS.EXCH.64 URZ, [UR8+0x1f0], UR4 ;  /* 0x0001f004083f85b2 */ /* 0x0010620008000100 */
[----:B------:R-:W-:-:S02]  /*08f0*/  ISETP.NE.U32.AND P1, PT, RZ, UR10, PT ;  /* 0x0000000aff007c0c */ /* 0x000fc4000bf25070 */
[----:B------:R-:W-:Y:S02]  /*0900*/  ISETP.EQ.OR P0, PT, R20, RZ, !P0 ;  /* 0x000000ff1400720c */ /* 0x000fe40004702670 */
[----:B------:R-:W-:Y:S02]  /*0910*/  ISETP.NE.AND.EX P1, PT, RZ, UR11, PT, P1 ;  /* 0x0000000bff007c0c */ /* 0x000fe4000bf25310 */
[----:B------:R-:W-:-:S04]  /*0920*/  ISETP.EQ.AND P0, PT, R5, RZ, P0 ;  /* 0x000000ff0500720c */ /* 0x000fc80000702270 */
[----:B------:R-:W-:-:S04]  /*0930*/  SEL R7, RZ, 0x1, !P0 ;  /* 0x00000001ff077807 */ /* 0x000fc80004000000 */
[----:B------:R-:W-:Y:S01]  /*0940*/  SEL R7, R7, 0x2, P3 ;  /* 0x0000000207077807 */ /* 0x000fe20001800000 */
[----:B------:R0:W1:Y:S01]  /*0950*/  @!UP1 SYNCS.EXCH.64 URZ, [UR8+0x1f8], UR4 ;  /* 0x0001f804083f95b2 */ /* 0x0000620008000100 */
[----:B------:R-:W-:Y:S01]  /*0960*/  NOP ;  /* 0x0000000000007918 */ /* 0x000fe20000000000 */
[----:B------:R0:W1:Y:S01]  /*0970*/  @!UP2 SYNCS.EXCH.64 URZ, [UR9+0x1d0], UR6 ;  /* 0x0001d006093fa5b2 */ /* 0x0000620008000100 */
[----:B------:R0:W1:Y:S01]  /*0980*/  @!UP3 SYNCS.EXCH.64 URZ, [UR9+0x1d8], UR6 ;  /* 0x0001d806093fb5b2 */ /* 0x0000620008000100 */
[----:B------:R0:W1:Y:S01]  /*0990*/  @!UP4 SYNCS.EXCH.64 URZ, [UR9+0x1e0], UR6 ;  /* 0x0001e006093fc5b2 */ /* 0x0000620008000100 */
[----:B------:R0:W1:Y:S01]  /*09a0*/  @!UP5 SYNCS.EXCH.64 URZ, [UR9+0x1e8], UR6 ;  /* 0x0001e806093fd5b2 */ /* 0x0000620008000100 */
[----:B------:R-:W-:Y:S01]  /*09b0*/  NOP ;  /* 0x0000000000007918 */ /* 0x000fe20000000000 */
[----:B-1----:R-:W-:Y:S06]  /*09c0*/  BAR.SYNC.DEFER_BLOCKING 0x0 ;  /* 0x0000000000007b1d */ /* 0x002fec0000010000 */
[----:B0-----:R-:W-:Y:S05]  /*09d0*/  @!P1 BRA `(.L_x_4) ;  /* 0x00000000001c9947 */ /* 0x001fea0003800000 */
[----:B------:R-:W0:Y:S02]  /*09e0*/  LDC.64 R2, c[0x0][0x598] ;  /* 0x00016600ff027b82 */ /* 0x000e240000000a00 */
[----:B0-----:R-:W2:Y:S02]  /*09f0*/  LDG.E.64 R2, desc[UR20][R2.64] ;  /* 0x0000001402027981 */ /* 0x001ea4000c1e1b00 */
[----:B--2---:R-:W-:-:S04]  /*0a00*/  ISETP.NE.U32.AND P0, PT, R2, RZ, PT ;  /* 0x000000ff0200720c */ /* 0x004fc80003f05070 */
[----:B------:R-:W-:-:S13]  /*0a10*/  ISETP.NE.AND.EX P0, PT, R3, RZ, PT, P0 ;  /* 0x000000ff0300720c */ /* 0x000fda0003f05300 */
[----:B------:R-:W-:Y:S05]  /*0a20*/  @!P0 BRA `(.L_x_4) ;  /* 0x0000000000088947 */ /* 0x000fea0003800000 */
[----:B------:R2:W5:Y:S01]  /*0a30*/  LD.E R12, desc[UR20][R2.64] ;  /* 0x00000014020c7980 */ /* 0x000562000c101900 */
[----:B------:R-:W-:Y:S05]  /*0a40*/  BRA `(.L_x_5) ;  /* 0x0000000000207947 */ /* 0x000fea0003800000 */
.L_x_4:
[----:B------:R-:W-:Y:S02]  /*0a50*/  ULDC.64 UR4, c[0x0][0x588] ;  /* 0x0001620000047ab9 */ /* 0x000fe40000000a00 */
[----:B------:R-:W-:-:S04]  /*0a60*/  ISETP.NE.U32.AND P0, PT, RZ, UR4, PT ;  /* 0x00000004ff007c0c */ /* 0x000fc8000bf05070 */
[----:B------:R-:W-:-:S13]  /*0a70*/  ISETP.NE.AND.EX P0, PT, RZ, UR5, PT, P0 ;  /* 0x00000005ff007c0c */ /* 0x000fda000bf05300 */
[----:B------:R-:W-:Y:S05]  /*0a80*/  @!P0 BRA `(.L_x_6) ;  /* 0x00000000000c8947 */ /* 0x000fea0003800000 */
[----:B------:R-:W0:Y:S02]  /*0a90*/  LDC.64 R12, c[0x0][0x588] ;  /* 0x00016200ff0c7b82 */ /* 0x000e240000000a00 */
[----:B0-----:R0:W5:Y:S01]  /*0aa0*/  LDG.E R12, desc[UR20][R12.64] ;  /* 0x000000140c0c7981 */ /* 0x001162000c1e1900 */
[----:B------:R-:W-:Y:S05]  /*0ab0*/  BRA `(.L_x_5) ;  /* 0x0000000000047947 */ /* 0x000fea0003800000 */
.L_x_6:
[----:B------:R-:W1:Y:S02]  /*0ac0*/  LDC R12, c[0x0][0x580] ;  /* 0x00016000ff0c7b82 */ /* 0x000e640000000800 */
.L_x_5:
[----:B------:R-:W-:Y:S02]  /*0ad0*/  ULDC.64 UR4, c[0x0][0x5a0] ;  /* 0x0001680000047ab9 */ /* 0x000fe40000000a00 */
[----:B------:R-:W-:-:S04]  /*0ae0*/  ISETP.NE.U32.AND P0, PT, RZ, UR4, PT ;  /* 0x00000004ff007c0c */ /* 0x000fc8000bf05070 */
[----:B------:R-:W-:-:S13]  /*0af0*/  ISETP.NE.AND.EX P0, PT, RZ, UR5, PT, P0 ;  /* 0x00000005ff007c0c */ /* 0x000fda000bf05300 */
[----:B------:R-:W-:Y:S05]  /*0b00*/  @!P0 BRA `(.L_x_7) ;  /* 0x00000000001c8947 */ /* 0x000fea0003800000 */
[----:B--2---:R-:W2:Y:S02]  /*0b10*/  LDC.64 R2, c[0x0][0x5a0] ;  /* 0x00016800ff027b82 */ /* 0x004ea40000000a00 */
[----:B--2---:R-:W2:Y:S02]  /*0b20*/  LDG.E.64 R2, desc[UR20][R2.64] ;  /* 0x0000001402027981 */ /* 0x004ea4000c1e1b00 */
[----:B--2---:R-:W-:-:S04]  /*0b30*/  ISETP.NE.U32.AND P0, PT, R2, RZ, PT ;  /* 0x000000ff0200720c */ /* 0x004fc80003f05070 */
[----:B------:R-:W-:-:S13]  /*0b40*/  ISETP.NE.AND.EX P0, PT, R3, RZ, PT, P0 ;  /* 0x000000ff0300720c */ /* 0x000fda0003f05300 */
[----:B------:R-:W-:Y:S05]  /*0b50*/  @!P0 BRA `(.L_x_7) ;  /* 0x0000000000088947 */ /* 0x000fea0003800000 */
[----:B0-----:R4:W5:Y:S01]  /*0b60*/  LD.E R13, desc[UR20][R2.64] ;  /* 0x00000014020d7980 */ /* 0x001962000c101900 */
[----:B------:R-:W-:Y:S05]  /*0b70*/  BRA `(.L_x_8) ;  /* 0x0000000000207947 */ /* 0x000fea0003800000 */
.L_x_7:
[----:B------:R-:W-:Y:S02]  /*0b80*/  ULDC.64 UR4, c[0x0][0x590] ;  /* 0x0001640000047ab9 */ /* 0x000fe40000000a00 */
[----:B------:R-:W-:-:S04]  /*0b90*/  ISETP.NE.U32.AND P0, PT, RZ, UR4, PT ;  /* 0x00000004ff007c0c */ /* 0x000fc8000bf05070 */
[----:B------:R-:W-:-:S13]  /*0ba0*/  ISETP.NE.AND.EX P0, PT, RZ, UR5, PT, P0 ;  /* 0x00000005ff007c0c */ /* 0x000fda000bf05300 */
[----:B------:R-:W-:Y:S05]  /*0bb0*/  @!P0 BRA `(.L_x_9) ;  /* 0x00000000000c8947 */ /* 0x000fea0003800000 */
[----:B--2---:R-:W0:Y:S02]  /*0bc0*/  LDC.64 R2, c[0x0][0x590] ;  /* 0x00016400ff027b82 */ /* 0x004e240000000a00 */
[----:B0-----:R3:W5:Y:S01]  /*0bd0*/  LDG.E R13, desc[UR20][R2.64] ;  /* 0x00000014020d7981 */ /* 0x001762000c1e1900 */
[----:B------:R-:W-:Y:S05]  /*0be0*/  BRA `(.L_x_8) ;  /* 0x0000000000047947 */ /* 0x000fea0003800000 */
.L_x_9:
[----:B0-----:R-:W0:Y:S02]  /*0bf0*/  LDC R13, c[0x0][0x584] ;  /* 0x00016100ff0d7b82 */ /* 0x001e240000000800 */
.L_x_8:
[----:B------:R-:W1:Y:S01]  /*0c00*/  LDC R0, c[0x0][0x65c] ;  /* 0x00019700ff007b82 */ /* 0x000e620000000800 */
[----:B------:R-:W2:Y:S01]  /*0c10*/  S2R R21, SR_CTAID.Y ;  /* 0x0000000000157919 */ /* 0x000ea20000002600 */
[----:B------:R-:W-:Y:S01]  /*0c20*/  ULDC UR8, c[0x0][0x28c] ;  /* 0x0000a30000087ab9 */ /* 0x000fe20000000800 */
[----:B------:R-:W-:Y:S01]  /*0c30*/  ISETP.NE.AND P0, PT, R5, 0x2, PT ;  /* 0x000000020500780c */ /* 0x000fe20003f05270 */
[----:B------:R-:W-:Y:S01]  /*0c40*/  UIADD3 UR8, UR8, 0x3f, URZ ;  /* 0x0000003f08087890 */ /* 0x000fe2000fffe03f */
[----:B------:R-:W0:Y:S01]  /*0c50*/  S2R R14, SR_CTAID.X ;  /* 0x00000000000e7919 */ /* 0x000e220000002500 */
[----:B------:R-:W-:Y:S01]  /*0c60*/  UMOV UR5, URZ ;  /* 0x0000003f00057c82 */ /* 0x000fe20008000000 */
[----:B------:R-:W-:Y:S01]  /*0c70*/  UMOV UR4, URZ ;  /* 0x0000003f00047c82 */ /* 0x000fe20008000000 */
[----:B------:R-:W-:-:S04]  /*0c80*/  USHF.R.S32.HI UR9, URZ, 0x1f, UR8 ;  /* 0x0000001f3f097899 */ /* 0x000fc80008011408 */
[----:B------:R-:W-:-:S04]  /*0c90*/  ULEA.HI UR9, UR9, UR8, URZ, 0x6 ;  /* 0x0000000809097291 */ /* 0x000fc8000f8f303f */
[----:B------:R-:W-:Y:S01]  /*0ca0*/  USHF.R.S32.HI UR13, URZ, 0x6, UR9 ;  /* 0x000000063f0d7899 */ /* 0x000fe20008011409 */
[----:B-1----:R-:W-:-:S13]  /*0cb0*/  ISETP.NE.AND P4, PT, R0, 0x1, PT ;  /* 0x000000010000780c */ /* 0x002fda0003f85270 */
[----:B------:R-:W0:Y:S01]  /*0cc0*/  @P4 LDC R15, c[0x0][0x10] ;  /* 0x00000400ff0f4b82 */ /* 0x000e220000000800 */
[----:B--234-:R-:W-:Y:S02]  /*0cd0*/  @P4 IMAD.MOV.U32 R2, RZ, RZ, R21 ;  /* 0x000000ffff024224 */ /* 0x01cfe400078e0015 */
[----:B------:R-:W-:Y:S02]  /*0ce0*/  @P4 IMAD.MOV.U32 R3, RZ, RZ, RZ ;  /* 0x000000ffff034224 */ /* 0x000fe400078e00ff */
[----:B------:R-:W-:-:S03]  /*0cf0*/  @P4 IMAD.MOV.U32 R5, RZ, RZ, RZ ;  /* 0x000000ffff054224 */ /* 0x000fc600078e00ff */
[----:B------:R-:W1:Y:S01]  /*0d00*/  @!P4 LDC R9, c[0x0][0xc] ;  /* 0x00000300ff09cb82 */ /* 0x000e620000000800 */
[----:B------:R-:W-:Y:S01]  /*0d10*/  ULDC UR6, c[0x0][0xc] ;  /* 0x0000030000067ab9 */ /* 0x000fe20000000800 */
[----:B------:R-:W-:Y:S02]  /*0d20*/  ULDC UR7, c[0x0][0x10] ;  /* 0x0000040000077ab9 */ /* 0x000fe40000000800 */
[----:B------:R-:W-:-:S04]  /*0d30*/  UIMAD.WIDE.U32 UR6, UR6, UR7, URZ ;  /* 0x00000007060672a5 */ /* 0x000fc8000f8e003f */
[----:B------:R-:W2:Y:S01]  /*0d40*/  LDC R8, c[0x0][0x14] ;  /* 0x00000500ff087b82 */ /* 0x000ea20000000800 */
[----:B0-----:R-:W-:-:S04]  /*0d50*/  @P4 IMAD.WIDE.U32 R2, R14, R15, R2 ;  /* 0x0000000f0e024225 */ /* 0x001fc800078e0002 */
[----:B------:R-:W-:Y:S02]  /*0d60*/  IMAD.MOV.U32 R15, RZ, RZ, RZ ;  /* 0x000000ffff0f7224 */ /* 0x000fe400078e00ff */
[----:B------:R-:W-:Y:S02]  /*0d70*/  @P4 IMAD.IADD R3, R3, 0x1, R5 ;  /* 0x0000000103034824 */ /* 0x000fe400078e0205 */
[----:B-1----:R-:W-:-:S04]  /*0d80*/  @!P4 IMAD.WIDE.U32 R4, R9, R21, R14 ;  /* 0x000000150904c225 */ /* 0x002fc800078e000e */
[----:B------:R-:W-:Y:S02]  /*0d90*/  @!P4 IMAD.MOV.U32 R2, RZ, RZ, R4 ;  /* 0x000000ffff02c224 */ /* 0x000fe400078e0004 */
[----:B------:R-:W-:Y:S02]  /*0da0*/  @!P4 IMAD.MOV.U32 R3, RZ, RZ, R5 ;  /* 0x000000ffff03c224 */ /* 0x000fe400078e0005 */
[C---:B--2---:R-:W-:Y:S02]  /*0db0*/  IMAD R17, R8.reuse, UR7, RZ ;  /* 0x0000000708117c24 */ /* 0x044fe4000f8e02ff */
[----:B------:R-:W-:Y:S01]  /*0dc0*/  IMAD.WIDE.U32 R8, R8, UR6, RZ ;  /* 0x0000000608087c25 */ /* 0x000fe2000f8e00ff */
[----:B------:R-:W-:-:S03]  /*0dd0*/  ULDC.64 UR6, c[0x0][0x650] ;  /* 0x0001940000067ab9 */ /* 0x000fc60000000a00 */
[----:B------:R-:W-:Y:S01]  /*0de0*/  IMAD.IADD R0, R9, 0x1, R17 ;  /* 0x0000000109007824 */ /* 0x000fe200078e0211 */
[----:B------:R-:W-:Y:S06]  /*0df0*/  @P0 BRA `(.L_x_10) ;  /* 0x0000000000200947 */ /* 0x000fec0003800000 */
[----:B------:R-:W-:Y:S01]  /*0e00*/  USHF.R.U32.HI UR4, URZ, 0x2, UR13 ;  /* 0x000000023f047899 */ /* 0x000fe2000801160d */
[----:B------:R-:W-:Y:S01]  /*0e10*/  IADD3 R2, P0, R2, R8, RZ ;  /* 0x0000000802027210 */ /* 0x000fe20007f1e0ff */
[----:B------:R-:W-:Y:S02]  /*0e20*/  UISETP.GE.U32.AND UP0, UPT, UR13, 0x1c, UPT ;  /* 0x0000001c0d00788c */ /* 0x000fe4000bf06070 */
[----:B------:R-:W-:Y:S02]  /*0e30*/  UIMAD.WIDE.U32 UR4, UR4, 0x24924925, URZ ;  /* 0x24924925040478a5 */ /* 0x000fe4000f8e003f */
[----:B------:R-:W-:-:S05]  /*0e40*/  IMAD.X R3, R0, 0x1, R3, P0 ;  /* 0x0000000100037824 */ /* 0x000fca00000e0603 */
[----:B------:R-:W-:Y:S02]  /*0e50*/  UMOV UR4, URZ ;  /* 0x0000003f00047c82 */ /* 0x000fe40008000000 */
[----:B------:R-:W-:Y:S02]  /*0e60*/  @UP0 ULOP3.LUT UR4, UR5, 0x1, URZ, 0xc0, !UPT ;  /* 0x0000000105040892 */ /* 0x000fe4000f8ec03f */
[----:B------:R-:W-:-:S12]  /*0e70*/  UIMAD UR5, UR5, -0x1c, UR13 ;  /* 0xffffffe4050578a4 */ /* 0x000fd8000f8e020d */
.L_x_10:
[----:B------:R-:W-:Y:S01]  /*0e80*/  ISETP.GE.U32.AND P0, PT, R2, UR6, PT ;  /* 0x0000000602007c0c */ /* 0x000fe2000bf06070 */
[----:B------:R-:W-:Y:S01]  /*0e90*/  IMAD.MOV.U32 R6, RZ, RZ, -0x1 ;  /* 0xffffffffff067424 */ /* 0x000fe200078e00ff */
[----:B------:R-:W-:Y:S01]  /*0ea0*/  PRMT R16, RZ, 0x7610, R16 ;  /* 0x00007610ff107816 */ /* 0x000fe20000000010 */
[----:B------:R-:W-:Y:S01]  /*0eb0*/  IMAD.MOV.U32 R4, RZ, RZ, -0x1 ;  /* 0xffffffffff047424 */ /* 0x000fe200078e00ff */
[----:B------:R-:W-:Y:S01]  /*0ec0*/  ISETP.GE.U32.AND.EX P0, PT, R3, UR7, PT, P0 ;  /* 0x0000000703007c0c */ /* 0x000fe2000bf06100 */
[----:B------:R-:W-:-:S12]  /*0ed0*/  IMAD.MOV.U32 R5, RZ, RZ, -0x1 ;  /* 0xffffffffff057424 */ /* 0x000fd800078e00ff */
[----:B------:R-:W-:Y:S05]  /*0ee0*/  @P0 BRA `(.L_x_11) ;  /* 0x00000004005c0947 */ /* 0x000fea0003800000 */
[----:B------:R-:W0:Y:S01]  /*0ef0*/  LDC.64 R24, c[0x0][0x628] ;  /* 0x00018a00ff187b82 */ /* 0x000e220000000a00 */
[----:B------:R-:W-:Y:S02]  /*0f00*/  IMAD.MOV.U32 R4, RZ, RZ, R2 ;  /* 0x000000ffff047224 */ /* 0x000fe400078e0002 */
[----:B------:R-:W-:-:S05]  /*0f10*/  IMAD.MOV.U32 R5, RZ, RZ, R3 ;  /* 0x000000ffff057224 */ /* 0x000fca00078e0003 */
[----:B------:R-:W1:Y:S08]  /*0f20*/  LDC R6, c[0x0][0x630] ;  /* 0x00018c00ff067b82 */ /* 0x000e700000000800 */
[----:B------:R-:W2:Y:S01]  /*0f30*/  LDC.64 R26, c[0x0][0x620] ;  /* 0x00018800ff1a7b82 */ /* 0x000ea20000000a00 */
[----:B0-----:R-:W-:-:S04]  /*0f40*/  ISETP.NE.U32.AND P0, PT, R24, RZ, PT ;  /* 0x000000ff1800720c */ /* 0x001fc80003f05070 */
[----:B------:R-:W-:-:S13]  /*0f50*/  ISETP.NE.AND.EX P0, PT, R25, RZ, PT, P0 ;  /* 0x000000ff1900720c */ /* 0x000fda0003f05300 */
[----:B-12---:R-:W-:Y:S05]  /*0f60*/  @!P0 BRA `(.L_x_12) ;  /* 0x0000000000288947 */ /* 0x006fea0003800000 */
[----:B------:R-:W0:Y:S02]  /*0f70*/  LDC R19, c[0x0][0x634] ;  /* 0x00018d00ff137b82 */ /* 0x000e240000000800 */
[----:B0-----:R-:W-:-:S05]  /*0f80*/  IADD3 R19, P0, R2, R19, RZ ;  /* 0x0000001302137210 */ /* 0x001fca0007f1e0ff */
[----:B------:R-:W-:-:S04]  /*0f90*/  IMAD.X R23, RZ, RZ, R3, P0 ;  /* 0x000000ffff177224 */ /* 0x000fc800000e0603 */
[----:B------:R-:W-:-:S04]  /*0fa0*/  IMAD.WIDE.U32 R4, R23, R24, RZ ;  /* 0x0000001817047225 */ /* 0x000fc800078e00ff */
[----:B------:R-:W-:-:S04]  /*0fb0*/  IMAD.WIDE.U32 R16, P0, R19, R25, R4 ;  /* 0x0000001913107225 */ /* 0x000fc80007800004 */
[----:B------:R-:W-:-:S04]  /*0fc0*/  IMAD.WIDE.U32 R4, R19, R24, RZ ;  /* 0x0000001813047225 */ /* 0x000fc800078e00ff */
[----:B------:R-:W-:Y:S01]  /*0fd0*/  IMAD.X R19, RZ, RZ, RZ, P0 ;  /* 0x000000ffff137224 */ /* 0x000fe200000e06ff */
[----:B------:R-:W-:Y:S01]  /*0fe0*/  IADD3 RZ, P0, R5, R16, RZ ;  /* 0x0000001005ff7210 */ /* 0x000fe20007f1e0ff */
[----:B------:R-:W-:-:S04]  /*0ff0*/  IMAD.MOV.U32 R18, RZ, RZ, R17 ;  /* 0x000000ffff127224 */ /* 0x000fc800078e0011 */
[----:B------:R-:W-:-:S08]  /*1000*/  IMAD.WIDE.U32.X R4, R23, R25, R18, P0 ;  /* 0x0000001917047225 */ /* 0x000fd000000e0412 */
.L_x_12:
[--C-:B------:R-:W-:Y:S01]  /*1010*/  SHF.R.U64 R32, R4, R6, R5.reuse ;  /* 0x0000000604207219 */ /* 0x100fe20000001205 */
[----:B------:R-:W0:Y:S01]  /*1020*/  LDC.64 R28, c[0x0][0x640] ;  /* 0x00019000ff1c7b82 */ /* 0x000e220000000a00 */
[----:B------:R-:W-:Y:S01]  /*1030*/  I2FP.F32.U32 R4, R14 ;  /* 0x0000000e00047245 */ /* 0x000fe20000201000 */
[----:B------:R-:W-:Y:S01]  /*1040*/  ULDC UR6, c[0x0][0x150] ;  /* 0x0000540000067ab9 */ /* 0x000fe20000000800 */
[----:B------:R-:W-:Y:S02]  /*1050*/  SHF.R.U32.HI R5, RZ, R6, R5 ;  /* 0x00000006ff057219 */ /* 0x000fe40000011605 */
[----:B------:R-:W-:Y:S01]  /*1060*/  IADD3 R17, P0, RZ, -R32, RZ ;  /* 0x80000020ff117210 */ /* 0x000fe20007f1e0ff */
[----:B------:R-:W-:Y:S01]  /*1070*/  FMUL R6, R4, UR6 ;  /* 0x0000000604067c20 */ /* 0x000fe20008400000 */
[----:B------:R-:W-:Y:S01]  /*1080*/  ULDC UR6, c[0x0][0x154] ;  /* 0x0000550000067ab9 */ /* 0x000fe20000000800 */
[----:B------:R-:W1:Y:S02]  /*1090*/  LDC R18, c[0x0][0x618] ;  /* 0x00018600ff127b82 */ /* 0x000e640000000800 */
[----:B------:R-:W-:-:S02]  /*10a0*/  IMAD.X R19, RZ, RZ, ~R5, P0 ;  /* 0x000000ffff137224 */ /* 0x000fc400000e0e05 */
[----:B------:R-:W2:Y:S01]  /*10b0*/  F2I.U32.TRUNC.NTZ R6, R6 ;  /* 0x0000000600067305 */ /* 0x000ea2000020f000 */
[----:B------:R-:W-:-:S03]  /*10c0*/  IMAD.WIDE.U32 R4, R17, R26, R2 ;  /* 0x0000001a11047225 */ /* 0x000fc600078e0002 */
[----:B------:R-:W3:Y:S01]  /*10d0*/  LDC R15, c[0x0][0x144] ;  /* 0x00005100ff0f7b82 */ /* 0x000ee20000000800 */
[----:B------:R-:W-:-:S04]  /*10e0*/  IMAD R16, R19, R26, RZ ;  /* 0x0000001a13107224 */ /* 0x000fc800078e02ff */
[----:B------:R-:W-:-:S03]  /*10f0*/  IMAD R17, R17, R27, R16 ;  /* 0x0000001b11117224 */ /* 0x000fc600078e0210 */
[----:B------:R-:W4:Y:S01]  /*1100*/  LDC R22, c[0x0][0x608] ;  /* 0x00018200ff167b82 */ /* 0x000f220000000800 */
[----:B------:R-:W-:Y:S01]  /*1110*/  IMAD.IADD R17, R5, 0x1, R17 ;  /* 0x0000000105117824 */ /* 0x000fe200078e0211 */
[----:B0-----:R-:W-:Y:S01]  /*1120*/  ISETP.NE.U32.AND P0, PT, R28, RZ, PT ;  /* 0x000000ff1c00720c */ /* 0x001fe20003f05070 */
[----:B--2---:R-:W-:-:S03]  /*1130*/  IMAD.MOV R5, RZ, RZ, -R6 ;  /* 0x000000ffff057224 */ /* 0x004fc600078e0a06 */
[----:B------:R-:W-:Y:S02]  /*1140*/  ISETP.NE.AND.EX P0, PT, R29, RZ, PT, P0 ;  /* 0x000000ff1d00720c */ /* 0x000fe40003f05300 */
[----:B------:R-:W0:Y:S01]  /*1150*/  LDC R19, c[0x0][0x658] ;  /* 0x00019600ff137b82 */ /* 0x000e220000000800 */
[-CC-:B-1----:R-:W-:Y:S02]  /*1160*/  SHF.R.U64 R26, R4, R18.reuse, R17.reuse ;  /* 0x00000012041a7219 */ /* 0x182fe40000001211 */
[----:B------:R-:W-:Y:S02]  /*1170*/  I2FP.F32.U32 R4, R21 ;  /* 0x0000001500047245 */ /* 0x000fe40000201000 */
[----:B------:R-:W-:Y:S01]  /*1180*/  SHF.R.U32.HI R17, RZ, R18, R17 ;  /* 0x00000012ff117219 */ /* 0x000fe20000011611 */
[----:B------:R-:W-:Y:S02]  /*1190*/  IMAD.MOV.U32 R18, RZ, RZ, 0x1 ;  /* 0x00000001ff127424 */ /* 0x000fe400078e00ff */
[----:B------:R-:W1:Y:S01]  /*11a0*/  LDC R24, c[0x0][0x148] ;  /* 0x00005200ff187b82 */ /* 0x000e620000000800 */
[----:B---3--:R-:W-:-:S02]  /*11b0*/  IMAD R6, R15, R5, R14 ;  /* 0x000000050f067224 */ /* 0x008fc400078e020e */
[----:B------:R-:W-:Y:S01]  /*11c0*/  FMUL R5, R4, UR6 ;  /* 0x0000000604057c20 */ /* 0x000fe20008400000 */
[----:B------:R-:W-:-:S04]  /*11d0*/  IMAD.MOV.U32 R4, RZ, RZ, -0x1 ;  /* 0xffffffffff047424 */ /* 0x000fc800078e00ff */
[----:B------:R-:W2:Y:S01]  /*11e0*/  LDC R25, c[0x0][0x600] ;  /* 0x00018000ff197b82 */ /* 0x000ea20000000800 */
[-CC-:B----4-:R-:W-:Y:S02]  /*11f0*/  SHF.R.U64 R34, R26, R22.reuse, R17.reuse ;  /* 0x000000161a227219 */ /* 0x190fe40000001211 */
[----:B------:R-:W-:Y:S02]  /*1200*/  SHF.R.U32.HI R14, RZ, R22, R17 ;  /* 0x00000016ff0e7219 */ /* 0x000fe40000011611 */
[----:B------:R3:W4:Y:S03]  /*1210*/  F2I.U32.TRUNC.NTZ R22, R5 ;  /* 0x0000000500167305 */ /* 0x000726000020f000 */
[----:B------:R-:W1:Y:S01]  /*1220*/  LDC R27, c[0x0][0x648] ;  /* 0x00019200ff1b7b82 */ /* 0x000e620000000800 */
[-C--:B0-----:R-:W-:Y:S02]  /*1230*/  SHF.R.U64 R36, R34, R19.reuse, R14 ;  /* 0x0000001322247219 */ /* 0x081fe4000000120e */
[----:B------:R-:W-:-:S02]  /*1240*/  SHF.L.U32 R4, R4, R19, RZ ;  /* 0x0000001304047219 */ /* 0x000fc400000006ff */
[-C--:B------:R-:W-:Y:S02]  /*1250*/  SHF.R.U32.HI R14, RZ, R19.reuse, R14 ;  /* 0x00000013ff0e7219 */ /* 0x080fe4000001160e */
[----:B------:R-:W-:Y:S01]  /*1260*/  SHF.L.U32 R18, R18, R19, RZ ;  /* 0x0000001312127219 */ /* 0x000fe200000006ff */
[----:B------:R-:W0:Y:S01]  /*1270*/  LDC R31, c[0x0][0x638] ;  /* 0x00018e00ff1f7b82 */ /* 0x000e220000000800 */
[----:B------:R-:W-:Y:S01]  /*1280*/  LOP3.LUT R19, RZ, R4, RZ, 0x33, !PT ;  /* 0x00000004ff137212 */ /* 0x000fe200078e33ff */
[----:B------:R-:W-:Y:S02]  /*1290*/  IMAD.MOV.U32 R4, RZ, RZ, R36 ;  /* 0x000000ffff047224 */ /* 0x000fe400078e0024 */
[----:B---3--:R-:W-:-:S04]  /*12a0*/  IMAD.MOV.U32 R5, RZ, RZ, R14 ;  /* 0x000000ffff057224 */ /* 0x008fc800078e000e */
[----:B------:R-:W3:Y:S01]  /*12b0*/  LDC R30, c[0x0][0x610] ;  /* 0x00018400ff1e7b82 */ /* 0x000ee20000000800 */
[----:B----4-:R-:W-:Y:S05]  /*12c0*/  @!P0 BRA `(.L_x_13) ;  /* 0x0000000000288947 */ /* 0x010fea0003800000 */
[----:B------:R-:W4:Y:S02]  /*12d0*/  LDC R17, c[0x0][0x64c] ;  /* 0x00019300ff117b82 */ /* 0x000f240000000800 */
[----:B----4-:R-:W-:-:S05]  /*12e0*/  IADD3 R17, P0, R36, R17, RZ ;  /* 0x0000001124117210 */ /* 0x010fca0007f1e0ff */
        /* <DEDUP_REMOVED lines=8> */
.L_x_13:
[----:B-1----:R-:W-:Y:S01]  /*1370*/  SHF.R.U64 R4, R4, R27, R5 ;  /* 0x0000001b04047219 */ /* 0x002fe20000001205 */
[----:B--2---:R-:W-:Y:S01]  /*1380*/  VIADD R5, R25, 0xffffffff ;  /* 0xffffffff19057836 */ /* 0x004fe20000000000 */
[----:B------:R-:W-:Y:S01]  /*1390*/  LOP3.LUT R19, R34, R19, RZ, 0xc0, !PT ;  /* 0x0000001322137212 */ /* 0x000fe200078ec0ff */
[----:B------:R-:W-:Y:S02]  /*13a0*/  IMAD.MOV R22, RZ, RZ, -R22 ;  /* 0x000000ffff167224 */ /* 0x000fe400078e0a16 */
[----:B------:R-:W-:Y:S01]  /*13b0*/  IMAD.MOV R14, RZ, RZ, -R4 ;  /* 0x000000ffff0e7224 */ /* 0x000fe200078e0a04 */
[----:B------:R-:W-:Y:S01]  /*13c0*/  LOP3.LUT R5, R26, R5, RZ, 0xc0, !PT ;  /* 0x000000051a057212 */ /* 0x000fe200078ec0ff */
[----:B------:R-:W-:Y:S02]  /*13d0*/  IMAD R19, R18, R4, R19 ;  /* 0x0000000412137224 */ /* 0x000fe400078e0213 */
[----:B------:R-:W-:Y:S02]  /*13e0*/  @P4 IMAD R6, R24, R22, R21 ;  /* 0x0000001618064224 */ /* 0x000fe400078e0215 */
[----:B0-----:R-:W-:-:S02]  /*13f0*/  IMAD R4, R14, R31, R36 ;  /* 0x0000001f0e047224 */ /* 0x001fc400078e0224 */
[----:B---3--:R-:W-:Y:S02]  /*1400*/  IMAD R6, R19, R30, R6 ;  /* 0x0000001e13067224 */ /* 0x008fe400078e0206 */
[----:B------:R-:W-:Y:S02]  /*1410*/  IMAD R5, R4, R25, R5 ;  /* 0x0000001904057224 */ /* 0x000fe400078e0205 */
[----:B------:R-:W-:-:S03]  /*1420*/  IMAD.MOV.U32 R16, RZ, RZ, 0x1 ;  /* 0x00000001ff107424 */ /* 0x000fc600078e00ff */
[----:B------:R-:W-:Y:S02]  /*1430*/  SEL R4, R5, R6, !P4 ;  /* 0x0000000605047207 */ /* 0x000fe40006000000 */
[----:B------:R-:W-:Y:S01]  /*1440*/  SEL R6, R6, R5, !P4 ;  /* 0x0000000506067207 */ /* 0x000fe20006000000 */
[----:B------:R-:W-:-:S07]  /*1450*/  IMAD.MOV.U32 R5, RZ, RZ, R32 ;  /* 0x000000ffff057224 */ /* 0x000fce00078e0020 */
.L_x_11:
[----:B------:R-:W-:Y:S05]  /*1460*/  @!P2 BRA `(.L_x_14) ;  /* 0x0000004000e0a947 */ /* 0x000fea0003800000 */
[----:B------:R-:W-:-:S13]  /*1470*/  ISETP.GT.U32.AND P0, PT, R33, 0x1, PT ;  /* 0x000000012100780c */ /* 0x000fda0003f04070 */
[----:B------:R-:W-:Y:S05]  /*1480*/  @P0 EXIT ;  /* 0x000000000000094d */ /* 0x000fea0003800000 */
.L_x_15:
[----:B------:R-:W-:-:S08]  /*1490*/  NOP ;  /* 0x0000000000007918 */ /* 0x000fd00000000000 */
[----:B------:R-:W0:Y:S02]  /*14a0*/  USETMAXREG.TRY_ALLOC.CTAPOOL UP0, 0xe8 ;  /* 0x000000e8000079c8 */ /* 0x000e240008000600 */
[----:B0-----:R-:W-:-:S13]  /*14b0*/  PLOP3.LUT P0, PT, PT, PT, UP0, 0x80, 0x0 ;  /* 0x000000000000781c */ /* 0x001fda0003f0f008 */
[----:B------:R-:W-:Y:S05]  /*14c0*/  @!P0 BRA `(.L_x_15) ;  /* 0xfffffffc00f08947 */ /* 0x000fea000383ffff */
[----:B------:R-:W-:-:S13]  /*14d0*/  LOP3.LUT P0, RZ, R16, 0xff, RZ, 0xc0, !PT ;  /* 0x000000ff10ff7812 */ /* 0x000fda000780c0ff */
[----:B------:R-:W-:Y:S05]  /*14e0*/  @!P0 EXIT ;  /* 0x000000000000894d */ /* 0x000fea0003800000 */
[----:B------:R-:W0:Y:S01]  /*14f0*/  S2UR UR6, SR_CgaCtaId ;  /* 0x00000000000679c3 */ /* 0x000e220000008800 */
[----:B------:R-:W-:Y:S01]  /*1500*/  SHF.R.S32.HI R11, RZ, 0x1f, R10 ;  /* 0x0000001fff0b7819 */ /* 0x000fe2000001140a */
[----:B------:R-:W-:Y:S01]  /*1510*/  UIADD3 UR7, UR15, -0x1, URZ ;  /* 0xffffffff0f077890 */ /* 0x000fe2000fffe03f */
[----:B------:R-:W-:Y:S01]  /*1520*/  LOP3.LUT R86, R7, 0x1, RZ, 0xfc, !PT ;  /* 0x0000000107567812 */ /* 0x000fe200078efcff */
[----:B------:R-:W-:Y:S01]  /*1530*/  UMOV UR12, 0x400 ;  /* 0x00000400000c7882 */ /* 0x000fe20000000000 */
[CC--:B------:R-:W-:Y:S01]  /*1540*/  LEA.HI R15, R11.reuse, R10.reuse, RZ, 0x2 ;  /* 0x0000000a0b0f7211 */ /* 0x0c0fe200078f10ff */
[----:B------:R-:W-:Y:S01]  /*1550*/  UISETP.LT.AND UP0, UPT, UR13, 0x1, UPT ;  /* 0x000000010d00788c */ /* 0x000fe2000bf01270 */
[----:B------:R-:W-:Y:S01]  /*1560*/  LEA.HI R16, R11, R10, RZ, 0x5 ;  /* 0x0000000a0b107211 */ /* 0x000fe200078f28ff */
[----:B------:R-:W-:Y:S01]  /*1570*/  USHF.L.U32 UR23, UR13, 0x1, URZ ;  /* 0x000000010d177899 */ /* 0x000fe2000800063f */
[--C-:B------:R-:W-:Y:S01]  /*1580*/  SHF.R.S32.HI R14, RZ, 0x2, R15.reuse ;  /* 0x00000002ff0e7819 */ /* 0x100fe2000001140f */
[----:B------:R-:W-:Y:S01]  /*1590*/  USEL UR14, UR13, 0x1, UP0 ;  /* 0x000000010d0e7887 */ /* 0x000fe20008000000 */
[----:B------:R-:W-:Y:S01]  /*15a0*/  SHF.R.S32.HI R17, RZ, 0x1f, R15 ;  /* 0x0000001fff117819 */ /* 0x000fe2000001140f */
[----:B------:R-:W-:Y:S01]  /*15b0*/  UISETP.NE.AND UP0, UPT, UR7, URZ, UPT ;  /* 0x0000003f0700728c */ /* 0x000fe2000bf05270 */
[----:B------:R-:W-:Y:S01]  /*15c0*/  LOP3.LUT R11, R15, 0xfffffffc, RZ, 0xc0, !PT ;  /* 0xfffffffc0f0b7812 */ /* 0x000fe200078ec0ff */
[----:B------:R-:W-:Y:S01]  /*15d0*/  UIADD3 UR14, -UR14, UR13, URZ ;  /* 0x0000000d0e0e7290 */ /* 0x000fe2000fffe13f */
[----:B------:R-:W-:Y:S01]  /*15e0*/  LEA.HI R17, R17, R14, RZ, 0x3 ;  /* 0x0000000e11117211 */ /* 0x000fe200078f18ff */
[----:B------:R-:W-:-:S02]  /*15f0*/  USEL UR9, URZ, 0x1, UP0 ;  /* 0x000000013f097887 */ /* 0x000fc40008000000 */
[----:B------:R-:W-:Y:S01]  /*1600*/  IMAD.IADD R18, R10, 0x1, -R11 ;  /* 0x000000010a127824 */ /* 0x000fe200078e0a0b */
[----:B------:R-:W-:-:S03]  /*1610*/  LOP3.LUT R17, R17, 0xfffffff8, RZ, 0xc0, !PT ;  /* 0xfffffff811117812 */ /* 0x000fc600078ec0ff */
[----:B------:R-:W-:Y:S01]  /*1620*/  IMAD.U32 R87, RZ, RZ, UR9 ;  /* 0x00000009ff577e24 */ /* 0x000fe2000f8e00ff */
[----:B0-----:R-:W-:Y:S01]  /*1630*/  ULEA UR12, UR6, UR12, 0x18 ;  /* 0x0000000c060c7291 */ /* 0x001fe2000f8ec03f */
[----:B------:R-:W-:Y:S01]  /*1640*/  IMAD.IADD R14, R14, 0x1, -R17 ;  /* 0x000000010e0e7824 */ /* 0x000fe200078e0a11 */
[----:B------:R-:W-:Y:S01]  /*1650*/  USHF.L.U32 UR6, UR7, 0x3, URZ ;  /* 0x0000000307067899 */ /* 0x000fe2000800063f */
[----:B------:R-:W-:Y:S01]  /*1660*/  SHF.R.S32.HI R17, RZ, 0x5, R16 ;  /* 0x00000005ff117819 */ /* 0x000fe20000011410 */
[----:B------:R-:W-:Y:S02]  /*1670*/  UIADD3 UR7, UR12, 0x1c300, URZ ;  /* 0x0001c3000c077890 */ /* 0x000fe4000fffe03f */
[----:B------:R-:W-:Y:S01]  /*1680*/  ULOP3.LUT UR6, UR6, 0x8, URZ, 0xc0, !UPT ;  /* 0x0000000806067892 */ /* 0x000fe2000f8ec03f */
[--C-:B------:R-:W-:Y:S01]  /*1690*/  SHF.R.S32.HI R15, RZ, 0x1f, R14.reuse ;  /* 0x0000001fff0f7819 */ /* 0x100fe2000001140e */
[----:B------:R-:W-:Y:S01]  /*16a0*/  UIADD3 UR8, UR12, 0x300, URZ ;  /* 0x000003000c087890 */ /* 0x000fe2000fffe03f */
[----:B------:R-:W-:Y:S01]  /*16b0*/  IMAD R19, R17, -0x10, -R14 ;  /* 0xfffffff011137824 */ /* 0x000fe200078e0a0e */
[----:B------:R-:W-:-:S02]  /*16c0*/  USHF.R.U32.HI UR7, URZ, 0x4, UR7 ;  /* 0x000000043f077899 */ /* 0x000fc40008011607 */
[----:B------:R-:W-:Y:S01]  /*16d0*/  USHF.R.U32.HI UR8, URZ, 0x4, UR8 ;  /* 0x000000043f087899 */ /* 0x000fe20008011608 */
[----:B------:R-:W-:Y:S01]  /*16e0*/  IMAD.WIDE R10, R17, 0x10, R14 ;  /* 0x00000010110a7825 */ /* 0x000fe200078e020e */
[----:B------:R-:W-:Y:S02]  /*16f0*/  ULOP3.LUT UR25, UR6, 0x8, URZ, 0x3c, !UPT ;  /* 0x0000000806197892 */ /* 0x000fe4000f8e3c3f */
[----:B------:R-:W-:Y:S02]  /*1700*/  ULOP3.LUT UR16, UR6, 0x18, URZ, 0x3c, !UPT ;  /* 0x0000001806107892 */ /* 0x000fe4000f8e3c3f */
[----:B------:R-:W-:Y:S01]  /*1710*/  UIADD3 UR24, UR12, 0x1d0, URZ ;  /* 0x000001d00c187890 */ /* 0x000fe2000fffe03f */
[----:B------:R-:W-:Y:S01]  /*1720*/  ULDC UR6, c[0x0][0x284] ;  /* 0x0000a10000067ab9 */ /* 0x000fe20000000800 */
[----:B------:R-:W-:Y:S01]  /*1730*/  ULOP3.LUT UR7, UR7, 0x3fff, URZ, 0xc0, !UPT ;  /* 0x00003fff07077892 */ /* 0x000fe2000f8ec03f */
[----:B------:R-:W-:Y:S01]  /*1740*/  VIADD R19, R19, UR6 ;  /* 0x0000000613137c36 */ /* 0x000fe20008000000 */
[----:B------:R-:W-:-:S02]  /*1750*/  ULOP3.LUT UR8, UR8, 0x3fff, URZ, 0xc0, !UPT ;  /* 0x00003fff08087892 */ /* 0x000fc4000f8ec03f */
[----:B------:R-:W-:Y:S02]  /*1760*/  ULEA UR15, UR15, UR24, 0x3 ;  /* 0x000000180f0f7291 */ /* 0x000fe4000f8e183f */
[----:B------:R-:W-:Y:S02]  /*1770*/  ULOP3.LUT UR17, UR7, 0x10000, URZ, 0xfc, !UPT ;  /* 0x0001000007117892 */ /* 0x000fe4000f8efc3f */
[----:B------:R-:W-:-:S12]  /*1780*/  ULOP3.LUT UR18, UR8, 0x10000, URZ, 0xfc, !UPT ;  /* 0x0001000008127892 */ /* 0x000fd8000f8efc3f */
.L_x_106:
[----:B------:R-:W-:Y:S01]  /*1790*/  SHF.L.U32 R14, R87, 0x1f, RZ ;  /* 0x0000001f570e7819 */ /* 0x000fe200000006ff */
[----:B------:R-:W0:Y:S01]  /*17a0*/  LDC R15, c[0x0][0x28c] ;  /* 0x0000a300ff0f7b82 */ /* 0x000e220000000800 */
[----:B------:R-:W-:Y:S01]  /*17b0*/  UMOV UR6, URZ ;  /* 0x0000003f00067c82 */ /* 0x000fe20008000000 */
[----:B------:R-:W-:Y:S01]  /*17c0*/  UMOV UR19, UR5 ;  /* 0x0000000500137c82 */ /* 0x000fe20008000000 */
[----:B-1----:R-:W1:Y:S01]  /*17d0*/  SYNCS.PHASECHK.TRANS64.TRYWAIT P0, [UR15+-0x8], R14 ;  /* 0xfffff80eff0075a7 */ /* 0x002e62000800014f */
[----:B0-----:R-:W-:Y:S01]  /*17e0*/  ISETP.GE.AND P1, PT, R15, 0x1, PT ;  /* 0x000000010f00780c */ /* 0x001fe20003f26270 */
[----:B-1234-:R-:W-:-:S12]  /*17f0*/  @!P0 BRA `(.L_x_16) ;  /* 0x0000005c00388947 */ /* 0x01efd80003800000 */
.L_x_152:
[----:B------:R-:W-:Y:S01]  /*1800*/  UMOV UR7, URZ ;  /* 0x0000003f00077c82 */ /* 0x000fe20008000000 */
[----:B------:R-:W-:Y:S01]  /*1810*/  UMOV UR8, URZ ;  /* 0x0000003f00087c82 */ /* 0x000fe20008000000 */
[----:B------:R-:W-:Y:S02]  /*1820*/  CS2R R22, SRZ ;  /* 0x0000000000167805 */ /* 0x000fe4000001ff00 */
[----:B------:R-:W-:Y:S02]  /*1830*/  CS2R R56, SRZ ;  /* 0x0000000000387805 */ /* 0x000fe4000001ff00 */
[----:B------:R-:W-:Y:S02]  /*1840*/  CS2R R58, SRZ ;  /* 0x00000000003a7805 */ /* 0x000fe4000001ff00 */
[----:B------:R-:W-:Y:S02]  /*1850*/  CS2R R60, SRZ ;  /* 0x00000000003c7805 */ /* 0x000fe4000001ff00 */
[----:B------:R-:W-:-:S02]  /*1860*/  CS2R R62, SRZ ;  /* 0x00000000003e7805 */ /* 0x000fc4000001ff00 */
[----:B------:R-:W-:Y:S02]  /*1870*/  CS2R R64, SRZ ;  /* 0x0000000000407805 */ /* 0x000fe4000001ff00 */
        /* <DEDUP_REMOVED lines=9> */
[----:B------:R-:W-:Y:S01]  /*1910*/  CS2R R84, SRZ ;  /* 0x0000000000547805 */ /* 0x000fe2000001ff00 */
[----:B------:R-:W-:Y:S01]  /*1920*/  IMAD.U32 R17, RZ, RZ, UR4 ;  /* 0x00000004ff117e24 */ /* 0x000fe2000f8e00ff */
        /* <DEDUP_REMOVED lines=15> */
[----:B------:R-:W-:Y:S01]  /*1a20*/  CS2R R54, SRZ ;  /* 0x0000000000367805 */ /* 0x000fe2000001ff00 */
[----:B------:R-:W-:Y:S06]  /*1a30*/  @!P1 BRA `(.L_x_17) ;  /* 0x0000000400589947 */ /* 0x000fec0003800000 */
[----:B------:R-:W-:-:S13]  /*1a40*/  ISETP.NE.AND P1, PT, R86, 0x3, PT ;  /* 0x000000035600780c */ /* 0x000fda0003f25270 */
[----:B------:R-:W-:Y:S05]  /*1a50*/  @!P1 BRA `(.L_x_18) ;  /* 0x0000000000049947 */ /* 0x000fea0003800000 */
[----:B------:R-:W-:Y:S01]  /*1a60*/  BPT.TRAP 0x1 ;  /* 0x000000040000795c */ /* 0x000fe20000300000 */
.L_x_18:
[----:B------:R-:W-:Y:S01]  /*1a70*/  ULEA UR6, UR5, UR12, 0x3 ;  /* 0x0000000c05067291 */ /* 0x000fe2000f8e183f */
[----:B0-----:R-:W-:-:S05]  /*1a80*/  IMAD.U32 R14, RZ, RZ, UR4 ;  /* 0x00000004ff0e7e24 */ /* 0x001fca000f8e00ff */
[----:B------:R-:W-:-:S04]  /*1a90*/  SHF.L.U32 R14, R14, 0x1f, RZ ;  /* 0x0000001f0e0e7819 */ /* 0x000fc800000006ff */
[----:B------:R0:W1:Y:S01]  /*1aa0*/  SYNCS.PHASECHK.TRANS64.TRYWAIT P0, [UR6], R14 ;  /* 0x0000000eff0075a7 */ /* 0x0000620008000146 */
[----:B------:R-:W-:Y:S05]  /*1ab0*/  @!P1 BRA `(.L_x_19) ;  /* 0x0000000000049947 */ /* 0x000fea0003800000 */
[----:B------:R-:W-:Y:S01]  /*1ac0*/  BPT.TRAP 0x1 ;  /* 0x000000040000795c */ /* 0x000fe20000300000 */
.L_x_19:
[----:B-1----:R-:W-:Y:S05]  /*1ad0*/  @P0 BRA `(.L_x_20) ;  /* 0x0000000000080947 */ /* 0x002fea0003800000 */
[----:B------:R-:W1:Y:S02]  /*1ae0*/  SYNCS.PHASECHK.TRANS64.TRYWAIT P0, [UR6], R14 ;  /* 0x0000000eff0075a7 */ /* 0x000e640008000146 */
[----:B-1----:R-:W-:Y:S05]  /*1af0*/  @!P0 BRA `(.L_x_21) ;  /* 0x0000005800908947 */ /* 0x002fea0003800000 */
.L_x_20:
[----:B------:R-:W-:Y:S01]  /*1b00*/  ULEA UR8, UR5, UR18, 0x8 ;  /* 0x0000001205087291 */ /* 0x000fe2000f8e403f */
[----:B------:R-:W-:Y:S01]  /*1b10*/  WARPGROUP.ARRIVE ;  /* 0x00000000000079c5 */ /* 0x000fe20000000000 */
[----:B------:R-:W-:Y:S01]  /*1b20*/  ULEA UR10, UR5, UR17, 0x8 ;  /* 0x00000011050a7291 */ /* 0x000fe2000f8e403f */
[----:B------:R-:W-:Y:S01]  /*1b30*/  CS2R R22, SRZ ;  /* 0x0000000000167805 */ /* 0x000fe2000001ff00 */
[----:B------:R-:W-:Y:S01]  /*1b40*/  UMOV UR9, 0x80000020 ;  /* 0x8000002000097882 */ /* 0x000fe20000000000 */
[----:B------:R-:W-:Y:S01]  /*1b50*/  UMOV UR11, 0x80000020 ;  /* 0x80000020000b7882 */ /* 0x000fe20000000000 */
[----:B------:R-:W-:Y:S01]  /*1b60*/  ULDC UR7, c[0x0][0x50c] ;  /* 0x0001430000077ab9 */ /* 0x000fe20000000800 */
[----:B------:R-:W-:Y:S01]  /*1b70*/  UMOV UR6, 0x2 ;  /* 0x0000000200067882 */ /* 0x000fe20000000000 */
[----:B------:R-:W-:Y:S01]  /*1b80*/  UISETP.NE.AND UP0, UPT, UR7, 0x2, UPT ;  /* 0x000000020700788c */ /* 0x000fe2000bf05270 */
[----:B------:R-:W-:Y:S02]  /*1b90*/  CS2R R56, SRZ ;  /* 0x0000000000387805 */ /* 0x000fe4000001ff00 */
[----:B------:R-:W-:Y:S01]  /*1ba0*/  CS2R R58, SRZ ;  /* 0x00000000003a7805 */ /* 0x000fe2000001ff00 */
[----:B------:R-:W-:Y:S01]  /*1bb0*/  QGMMA.64x64x32.F32.E4M3.E4M3 R24, gdesc[UR8], RZ, !UPT ;  /* 0x00e00000081879f3 */ /* 0x000fe2000c7008ff */
[----:B------:R-:W-:Y:S01]  /*1bc0*/  USEL UR7, URZ, 0x1, UP0 ;  /* 0x000000013f077887 */ /* 0x000fe20008000000 */
[----:B------:R-:W-:Y:S01]  /*1bd0*/  CS2R R60, SRZ ;  /* 0x00000000003c7805 */ /* 0x000fe2000001ff00 */
[----:B------:R-:W-:Y:S01]  /*1be0*/  UIADD3 UR8, UR8, 0x2, URZ ;  /* 0x0000000208087890 */ /* 0x000fe2000fffe03f */
[----:B------:R-:W-:Y:S01]  /*1bf0*/  CS2R R62, SRZ ;  /* 0x00000000003e7805 */ /* 0x000fe2000001ff00 */
[----:B------:R-:W-:Y:S01]  /*1c00*/  UIADD3 UR10, UR10, 0x2, URZ ;  /* 0x000000020a0a7890 */ /* 0x000fe2000fffe03f */
[----:B------:R-:W-:-:S02]  /*1c10*/  CS2R R64, SRZ ;  /* 0x0000000000407805 */ /* 0x000fc4000001ff00 */
[----:B------:R-:W-:Y:S01]  /*1c20*/  ISETP.NE.AND P0, PT, RZ, UR7, PT ;  /* 0x00000007ff007c0c */ /* 0x000fe2000bf05270 */
[----:B------:R-:W-:Y:S01]  /*1c30*/  UMOV UR9, 0x80000020 ;  /* 0x8000002000097882 */ /* 0x000fe20000000000 */
[----:B------:R-:W-:Y:S01]  /*1c40*/  UMOV UR11, 0x80000020 ;  /* 0x80000020000b7882 */ /* 0x000fe20000000000 */
        /* <DEDUP_REMOVED lines=10> */
[----:B------:R-:W-:Y:S01]  /*1cf0*/  QGMMA.64x64x32.F32.E4M3.E4M3 R24, gdesc[UR8], R24, gsb0 ;  /* 0x00e00000081879f3 */ /* 0x000fe20008000818 */
[----:B------:R-:W-:Y:S05]  /*1d00*/  @!P0 BRA `(.L_x_22) ;  /* 0x0000000000888947 */ /* 0x000fea0003800000 */
[----:B------:R-:W-:Y:S02]  /*1d10*/  WARPGROUP.DEPBAR.LE gsb0, 0x0 ;  /* 0x00008000000079c5 */ /* 0x000fe40000010000 */
[----:B------:R-:W-:-:S01]  /*1d20*/  FADD R85, RZ, R24 ;  /* 0x00000018ff557221 */ /* 0x000fc20000000000 */
[----:B------:R-:W-:Y:S01]  /*1d30*/  FADD R84, RZ, R25 ;  /* 0x00000019ff547221 */ /* 0x000fe20000000000 */
        /* <DEDUP_REMOVED lines=30> */
[----:B------:R-:W-:-:S06]  /*1f20*/  UMOV UR6, URZ ;  /* 0x0000003f00067c82 */ /* 0x000fcc0008000000 */
.L_x_22:
[----:B------:R-:W-:-:S04]  /*1f30*/  UIADD3 UR19, UR5, 0x1, URZ ;  /* 0x0000000105137890 */ /* 0x000fc8000fffe03f */
[----:B------:R-:W-:-:S04]  /*1f40*/  UISETP.NE.AND UP0, UPT, UR19, 0x1c, UPT ;  /* 0x0000001c1300788c */ /* 0x000fc8000bf05270 */
[----:B------:R-:W-:Y:S02]  /*1f50*/  USEL UR8, URZ, 0x1, UP0 ;  /* 0x000000013f087887 */ /* 0x000fe40008000000 */
[----:B------:R-:W-:Y:S02]  /*1f60*/  USEL UR19, UR19, URZ, UP0 ;  /* 0x0000003f13137287 */ /* 0x000fe40008000000 */
[----:B------:R-:W-:-:S06]  /*1f70*/  ULOP3.LUT UR8, UR4, UR8, URZ, 0x3c, !UPT ;  /* 0x0000000804087292 */ /* 0x000fcc000f8e3c3f */
[----:B------:R-:W-:Y:S01]  /*1f80*/  IMAD.U32 R17, RZ, RZ, UR8 ;  /* 0x00000008ff117e24 */ /* 0x000fe2000f8e00ff */
[----:B------:R-:W-:-:S06]  /*1f90*/  UMOV UR8, 0x1 ;  /* 0x0000000100087882 */ /* 0x000fcc0000000000 */
.L_x_17:
[----:B------:R-:W-:-:S06]  /*1fa0*/  UISETP.GE.AND UP0, UPT, UR14, 0x1, UPT ;  /* 0x000000010e00788c */ /* 0x000fcc000bf06270 */
[----:B------:R-:W-:-:S13]  /*1fb0*/  PLOP3.LUT P0, PT, PT, PT, UP0, 0x80, 0x0 ;  /* 0x000000000000781c */ /* 0x000fda0003f0f008 */
[----:B------:R-:W-:Y:S05]  /*1fc0*/  @!P0 BRA `(.L_x_23) ;  /* 0x0000000400648947 */ /* 0x000fea0003800000 */
[----:B01----:R-:W-:Y:S01]  /*1fd0*/  IMAD.U32 R14, RZ, RZ, UR14 ;  /* 0x0000000eff0e7e24 */ /* 0x003fe2000f8e00ff */
[----:B------:R-:W-:Y:S01]  /*1fe0*/  UMOV UR22, UR5 ;  /* 0x0000000500167c82 */ /* 0x000fe20008000000 */
[----:B------:R-:W-:-:S05]  /*1ff0*/  ULDC UR26, c[0x0][0x50c] ;  /* 0x00014300001a7ab9 */ /* 0x000fca0000000800 */
.L_x_31:
[----:B------:R-:W-:-:S13]  /*2000*/  ISETP.NE.AND P1, PT, R86, 0x3, PT ;  /* 0x000000035600780c */ /* 0x000fda0003f25270 */
[----:B01----:R-:W-:Y:S05]  /*2010*/  @!P1 BRA `(.L_x_24) ;  /* 0x0000000000049947 */ /* 0x003fea0003800000 */
[----:B------:R-:W-:Y:S01]  /*2020*/  BPT.TRAP 0x1 ;  /* 0x000000040000795c */ /* 0x000fe20000300000 */
.L_x_24:
[----:B------:R-:W-:Y:S01]  /*2030*/  ULEA UR9, UR19, UR12, 0x3 ;  /* 0x0000000c13097291 */ /* 0x000fe2000f8e183f */
[----:B------:R-:W-:-:S08]  /*2040*/  SHF.L.U32 R15, R17, 0x1f, RZ ;  /* 0x0000001f110f7819 */ /* 0x000fd000000006ff */
[----:B------:R0:W1:Y:S01]  /*2050*/  SYNCS.PHASECHK.TRANS64.TRYWAIT P0, [UR9], R15 ;  /* 0x0000000fff0075a7 */ /* 0x0000620008000149 */
[----:B------:R-:W-:Y:S05]  /*2060*/  @!P1 BRA `(.L_x_25) ;  /* 0x0000000000049947 */ /* 0x000fea0003800000 */
[----:B------:R-:W-:Y:S01]  /*2070*/  BPT.TRAP 0x1 ;  /* 0x000000040000795c */ /* 0x000fe20000300000 */
.L_x_25:
[----:B-1----:R-:W-:Y:S05]  /*2080*/  @P0 BRA `(.L_x_26) ;  /* 0x0000000000080947 */ /* 0x002fea0003800000 */
[----:B------:R-:W1:Y:S02]  /*2090*/  SYNCS.PHASECHK.TRANS64.TRYWAIT P0, [UR9], R15 ;  /* 0x0000000fff0075a7 */ /* 0x000e640008000149 */
[----:B-1----:R-:W-:Y:S05]  /*20a0*/  @!P0 BRA `(.L_x_27) ;  /* 0x00000054003c8947 */ /* 0x002fea0003800000 */
.L_x_26:
[----:B------:R-:W-:Y:S01]  /*20b0*/  UISETP.NE.AND UP0, UPT, UR7, URZ, UPT ;  /* 0x0000003f0700728c */ /* 0x000fe2000bf05270 */
[----:B------:R-:W-:Y:S01]  /*20c0*/  WARPGROUP.ARRIVE ;  /* 0x00000000000079c5 */ /* 0x000fe20000000000 */
[----:B------:R-:W-:Y:S02]  /*20d0*/  ULEA UR10, UR19, UR17, 0x8 ;  /* 0x00000011130a7291 */ /* 0x000fe4000f8e403f */
[----:B------:R-:W-:Y:S01]  /*20e0*/  USEL UR8, UR8, URZ, !UP0 ;  /* 0x0000003f08087287 */ /* 0x000fe2000c000000 */
[----:B------:R-:W-:Y:S01]  /*20f0*/  UMOV UR9, 0x80000020 ;  /* 0x8000002000097882 */ /* 0x000fe20000000000 */
[----:B------:R-:W-:Y:S02]  /*2100*/  UMOV UR11, 0x80000020 ;  /* 0x80000020000b7882 */ /* 0x000fe40000000000 */
[----:B------:R-:W-:Y:S02]  /*2110*/  UISETP.NE.U32.AND UP0, UPT, UR8, URZ, UPT ;  /* 0x0000003f0800728c */ /* 0x000fe4000bf05070 */
[----:B------:R-:W-:-:S02]  /*2120*/  ULEA UR8, UR19, UR18, 0x8 ;  /* 0x0000001213087291 */ /* 0x000fc4000f8e403f */
[----:B------:R-:W-:-:S07]  /*2130*/  UIADD3 UR6, UR6, 0x2, URZ ;  /* 0x0000000206067890 */ /* 0x000fce000fffe03f */
[----:B------:R-:W-:Y:S01]  /*2140*/  QGMMA.64x64x32.F32.E4M3.E4M3 R24, gdesc[UR8], R24, UP0 ;  /* 0x00e00000081879f3 */ /* 0x000fe2000bf00818 */
[----:B------:R-:W-:Y:S02]  /*2150*/  UIADD3 UR8, UR8, 0x2, URZ ;  /* 0x0000000208087890 */ /* 0x000fe4000fffe03f */
[----:B------:R-:W-:Y:S01]  /*2160*/  UIADD3 UR10, UR10, 0x2, URZ ;  /* 0x000000020a0a7890 */ /* 0x000fe2000fffe03f */
[----:B------:R-:W-:Y:S01]  /*2170*/  UMOV UR9, 0x80000020 ;  /* 0x8000002000097882 */ /* 0x000fe20000000000 */
[----:B------:R-:W-:Y:S01]  /*2180*/  UMOV UR11, 0x80000020 ;  /* 0x80000020000b7882 */ /* 0x000fe20000000000 */
[----:B------:R-:W-:-:S04]  /*2190*/  UISETP.NE.AND UP0, UPT, UR6, UR26, UPT ;  /* 0x0000001a0600728c */ /* 0x000fc8000bf05270 */
[----:B------:R-:W-:-:S06]  /*21a0*/  USEL UR7, URZ, 0x1, UP0 ;  /* 0x000000013f077887 */ /* 0x000fcc0008000000 */
[----:B------:R-:W-:Y:S01]  /*21b0*/  ISETP.NE.AND P0, PT, RZ, UR7, PT ;  /* 0x00000007ff007c0c */ /* 0x000fe2000bf05270 */
[----:B------:R-:W-:Y:S03]  /*21c0*/  QGMMA.64x64x32.F32.E4M3.E4M3 R24, gdesc[UR8], R24, gsb0 ;  /* 0x00e00000081879f3 */ /* 0x000fe60008000818 */
[----:B------:R-:W-:-:S09]  /*21d0*/  WARPGROUP.DEPBAR.LE gsb0, 0x1 ;  /* 0x00008000000079c5 */ /* 0x000fd20000010100 */
[----:B------:R-:W-:Y:S05]  /*21e0*/  @!P0 BRA `(.L_x_28) ;  /* 0x0000000000888947 */ /* 0x000fea0003800000 */
[----:B------:R-:W-:Y:S02]  /*21f0*/  WARPGROUP.DEPBAR.LE gsb0, 0x0 ;  /* 0x00008000000079c5 */ /* 0x000fe40000010000 */
[----:B------:R-:W-:-:S01]  /*2200*/  FADD R85, R24, R85 ;  /* 0x0000005518557221 */ /* 0x000fc20000000000 */
[----:B------:R-:W-:Y:S01]  /*2210*/  FADD R84, R25, R84 ;  /* 0x0000005419547221 */ /* 0x000fe20000000000 */
        /* <DEDUP_REMOVED lines=30> */
[----:B------:R-:W-:-:S06]  /*2400*/  UMOV UR6, URZ ;  /* 0x0000003f00067c82 */ /* 0x000fcc0008000000 */
.L_x_28:
[----:B------:R-:W-:Y:S05]  /*2410*/  @!P1 BRA `(.L_x_29) ;  /* 0x0000000000049947 */ /* 0x000fea0003800000 */
[----:B------:R-:W-:Y:S01]  /*2420*/  BPT.TRAP 0x1 ;  /* 0x000000040000795c */ /* 0x000fe20000300000 */
.L_x_29:
[----:B------:R-:W-:Y:S01]  /*2430*/  ULEA UR8, UR22, UR12, 0x3 ;  /* 0x0000000c16087291 */ /* 0x000fe2000f8e183f */
[----:B------:R-:W-:-:S03]  /*2440*/  ISETP.GT.U32.AND P0, PT, R7, 0x1, PT ;  /* 0x000000010700780c */ /* 0x000fc60003f04070 */
[----:B------:R-:W-:-:S04]  /*2450*/  UIADD3 UR8, UR8, 0xe0, URZ ;  /* 0x000000e008087890 */ /* 0x000fc8000fffe03f */
[----:B------:R-:W-:-:S09]  /*2460*/  UPRMT UR8, URZ, 0x654, UR8 ;  /* 0x000006543f087896 */ /* 0x000fd20008000008 */
[----:B------:R-:W-:Y:S01]  /*2470*/  SYNCS.ARRIVE.TRANS64.RED.A1T0 RZ, [UR8], RZ ;  /* 0x000000ffffff79a7 */ /* 0x000fe20008100408 */
[----:B------:R-:W-:Y:S05]  /*2480*/  @P0 BRA `(.L_x_30) ;  /* 0x0000000000040947 */ /* 0x000fea0003800000 */
[----:B------:R-:W-:Y:S01]  /*2490*/  BPT.TRAP 0x1 ;  /* 0x000000040000795c */ /* 0x000fe20000300000 */
.L_x_30:
[----:B------:R-:W-:Y:S01]  /*24a0*/  UIADD3 UR19, UR19, 0x1, URZ ;  /* 0x0000000113137890 */ /* 0x000fe2000fffe03f */
[C---:B------:R-:W-:Y:S01]  /*24b0*/  ISETP.GT.AND P0, PT, R14.reuse, 0x1, PT ;  /* 0x000000010e00780c */ /* 0x040fe20003f04270 */
[----:B------:R-:W-:Y:S01]  /*24c0*/  UIADD3 UR22, UR22, 0x1, URZ ;  /* 0x0000000116167890 */ /* 0x000fe2000fffe03f */
[----:B------:R-:W-:Y:S01]  /*24d0*/  VIADD R14, R14, 0xffffffff ;  /* 0xffffffff0e0e7836 */ /* 0x000fe20000000000 */
[----:B------:R-:W-:Y:S02]  /*24e0*/  UISETP.NE.AND UP0, UPT, UR19, 0x1c, UPT ;  /* 0x0000001c1300788c */ /* 0x000fe4000bf05270 */
[----:B------:R-:W-:Y:S02]  /*24f0*/  UISETP.NE.AND UP1, UPT, UR22, 0x1c, UPT ;  /* 0x0000001c1600788c */ /* 0x000fe4000bf25270 */
[----:B------:R-:W-:Y:S02]  /*2500*/  USEL UR8, URZ, 0x1, UP0 ;  /* 0x000000013f087887 */ /* 0x000fe40008000000 */
[----:B------:R-:W-:-:S02]  /*2510*/  USEL UR19, UR19, URZ, UP0 ;  /* 0x0000003f13137287 */ /* 0x000fc40008000000 */
[----:B------:R-:W-:Y:S02]  /*2520*/  USEL UR22, UR22, URZ, UP1 ;  /* 0x0000003f16167287 */ /* 0x000fe40008800000 */
[----:B------:R-:W-:Y:S01]  /*2530*/  LOP3.LUT R17, R17, UR8, RZ, 0x3c, !PT ;  /* 0x0000000811117c12 */ /* 0x000fe2000f8e3cff */
[----:B------:R-:W-:Y:S01]  /*2540*/  UMOV UR8, 0x1 ;  /* 0x0000000100087882 */ /* 0x000fe20000000000 */
[----:B------:R-:W-:Y:S08]  /*2550*/  @P0 BRA `(.L_x_31) ;  /* 0xfffffff800a80947 */ /* 0x000ff0000383ffff */
.L_x_23:
[----:B------:R-:W-:Y:S01]  /*2560*/  UISETP.NE.AND UP0, UPT, UR6, URZ, UPT ;  /* 0x0000003f0600728c */ /* 0x000fe2000bf05270 */
[----:B01----:R-:W0:Y:S01]  /*2570*/  LDC R14, c[0x0][0x28c] ;  /* 0x0000a300ff0e7b82 */ /* 0x003e220000000800 */
[----:B------:R-:W-:Y:S02]  /*2580*/  IMAD.U32 R15, RZ, RZ, UR25 ;  /* 0x00000019ff0f7e24 */ /* 0x000fe4000f8e00ff */
[----:B------:R-:W-:-:S06]  /*2590*/  USEL UR6, URZ, 0x1, !UP0 ;  /* 0x000000013f067887 */ /* 0x000fcc000c000000 */
[----:B------:R-:W-:-:S13]  /*25a0*/  ISETP.NE.AND P0, PT, RZ, UR6, PT ;  /* 0x00000006ff007c0c */ /* 0x000fda000bf05270 */
[----:B------:R-:W-:Y:S05]  /*25b0*/  @!P0 BRA `(.L_x_32) ;  /* 0x0000000000848947 */ /* 0x000fea0003800000 */
[----:B------:R-:W-:Y:S02]  /*25c0*/  WARPGROUP.DEPBAR.LE gsb0, 0x0 ;  /* 0x00008000000079c5 */ /* 0x000fe40000010000 */
[----:B------:R-:W-:Y:S01]  /*25d0*/  FADD R85, R24, R85 ;  /* 0x0000005518557221 */ /* 0x000fe20000000000 */
        /* <DEDUP_REMOVED lines=30> */
[----:B------:R-:W-:-:S07]  /*27c0*/  FADD R22, R22, R55 ;  /* 0x0000003716167221 */ /* 0x000fce0000000000 */
.L_x_32:
[----:B0-----:R-:W-:Y:S01]  /*27d0*/  ISETP.GE.AND P0, PT, R14, 0x1, PT ;  /* 0x000000010e00780c */ /* 0x001fe20003f06270 */
[----:B------:R0:W-:Y:S01]  /*27e0*/  SYNCS.ARRIVE.TRANS64.A1T0 RZ, [R15+UR24], RZ ;  /* 0x000000ff0fff79a7 */ /* 0x0001e20008100018 */
[----:B------:R-:W-:-:S11]  /*27f0*/  WARPGROUP.DEPBAR.LE gsb0, 0x0 ;  /* 0x00008000000079c5 */ /* 0x000fd60000010000 */
[----:B------:R-:W-:Y:S05]  /*2800*/  @!P0 BRA `(.L_x_33) ;  /* 0x0000000000388947 */ /* 0x000fea0003800000 */
[----:B------:R-:W-:-:S13]  /*2810*/  ISETP.NE.AND P0, PT, R86, 0x3, PT ;  /* 0x000000035600780c */ /* 0x000fda0003f05270 */
[----:B------:R-:W-:Y:S05]  /*2820*/  @!P0 BRA `(.L_x_34) ;  /* 0x0000000000048947 */ /* 0x000fea0003800000 */
[----:B------:R-:W-:Y:S01]  /*2830*/  BPT.TRAP 0x1 ;  /* 0x000000040000795c */ /* 0x000fe20000300000 */
.L_x_34:
[----:B------:R-:W-:Y:S01]  /*2840*/  UIADD3 UR8, UR14, UR5, URZ ;  /* 0x000000050e087290 */ /* 0x000fe2000fffe03f */
[----:B------:R-:W-:-:S03]  /*2850*/  ISETP.GT.U32.AND P0, PT, R7, 0x1, PT ;  /* 0x000000010700780c */ /* 0x000fc60003f04070 */
[----:B------:R-:W-:-:S04]  /*2860*/  USHF.R.U32.HI UR6, URZ, 0x2, UR8 ;  /* 0x000000023f067899 */ /* 0x000fc80008011608 */
[----:B------:R-:W-:-:S04]  /*2870*/  UIMAD.WIDE.U32 UR6, UR6, 0x24924925, URZ ;  /* 0x24924925060678a5 */ /* 0x000fc8000f8e003f */
[----:B------:R-:W-:-:S04]  /*2880*/  UIMAD UR6, UR7, -0x1c, UR8 ;  /* 0xffffffe4070678a4 */ /* 0x000fc8000f8e0208 */
[----:B------:R-:W-:-:S04]  /*2890*/  ULEA UR6, UR6, UR12, 0x3 ;  /* 0x0000000c06067291 */ /* 0x000fc8000f8e183f */
[----:B------:R-:W-:-:S04]  /*28a0*/  UIADD3 UR6, UR6, 0xe0, URZ ;  /* 0x000000e006067890 */ /* 0x000fc8000fffe03f */
[----:B------:R-:W-:-:S09]  /*28b0*/  UPRMT UR6, URZ, 0x654, UR6 ;  /* 0x000006543f067896 */ /* 0x000fd20008000006 */
[----:B------:R-:W-:Y:S01]  /*28c0*/  SYNCS.ARRIVE.TRANS64.RED.A1T0 RZ, [UR6], RZ ;  /* 0x000000ffffff79a7 */ /* 0x000fe20008100406 */
[----:B------:R-:W-:Y:S05]  /*28d0*/  @P0 BRA `(.L_x_33) ;  /* 0x0000000000040947 */ /* 0x000fea0003800000 */
[----:B------:R-:W-:Y:S01]  /*28e0*/  BPT.TRAP 0x1 ;  /* 0x000000040000795c */ /* 0x000fe20000300000 */
.L_x_33:
[----:B------:R-:W-:Y:S01]  /*28f0*/  SHF.L.U32 R14, R87, 0x1f, RZ ;  /* 0x0000001f570e7819 */ /* 0x000fe200000006ff */
[----:B------:R-:W-:Y:S01]  /*2900*/  UIADD3 UR5, UR23, UR5, URZ ;  /* 0x0000000517057290 */ /* 0x000fe2000fffe03f */
[----:B------:R-:W1:Y:S01]  /*2910*/  LDC R29, c[0x0][0x288] ;  /* 0x0000a200ff1d7b82 */ /* 0x000e620000000800 */
[----:B------:R-:W-:Y:S01]  /*2920*/  UISETP.GE.U32.AND UP1, UPT, UR23, 0x1c, UPT ;  /* 0x0000001c1700788c */ /* 0x000fe2000bf26070 */
[----:B------:R-:W-:Y:S01]  /*2930*/  IMAD.SHL.U32 R20, R18, 0x2, RZ ;  /* 0x0000000212147824 */ /* 0x000fe200078e00ff */
[----:B------:R-:W-:Y:S02]  /*2940*/  UISETP.GT.U32.AND UP0, UPT, UR5, 0x1b, UPT ;  /* 0x0000001b0500788c */ /* 0x000fe4000bf04070 */
[----:B------:R-:W-:Y:S02]  /*2950*/  USHF.R.U32.HI UR6, URZ, 0x2, UR5 ;  /* 0x000000023f067899 */ /* 0x000fe40008011605 */
[----:B------:R-:W-:Y:S01]  /*2960*/  UISETP.LT.U32.AND UP0, UPT, UR23, 0x1c, UP0 ;  /* 0x0000001c1700788c */ /* 0x000fe20008701070 */
[----:B------:R-:W2:Y:S01]  /*2970*/  SYNCS.PHASECHK.TRANS64.TRYWAIT P0, [UR15+0x8], R14 ;  /* 0x0000080eff0075a7 */ /* 0x000ea2000800014f */
[----:B------:R-:W-:Y:S01]  /*2980*/  UIMAD.WIDE.U32 UR6, UR6, 0x24924925, URZ ;  /* 0x24924925060678a5 */ /* 0x000fe2000f8e003f */
[----:B------:R-:W-:Y:S01]  /*2990*/  SHF.R.S32.HI R21, RZ, 0x1f, R20 ;  /* 0x0000001fff157819 */ /* 0x000fe20000011414 */
[----:B------:R-:W-:-:S02]  /*29a0*/  USEL UR8, URZ, 0x1, !UP0 ;  /* 0x000000013f087887 */ /* 0x000fc4000c000000 */
[----:B------:R-:W-:Y:S02]  /*29b0*/  UIMAD UR5, UR7, -0x1c, UR5 ;  /* 0xffffffe4070578a4 */ /* 0x000fe4000f8e0205 */
[----:B------:R-:W-:-:S04]  /*29c0*/  ULOP3.LUT UR4, UR4, UR8, URZ, 0x3c, !UPT ;  /* 0x0000000804047292 */ /* 0x000fc8000f8e3c3f */
[----:B------:R-:W-:Y:S01]  /*29d0*/  @UP1 ULOP3.LUT UR4, UR4, 0x1, UR7, 0x78, !UPT ;  /* 0x0000000104041892 */ /* 0x000fe2000f8e7807 */
[----:B-12---:R-:W-:Y:S11]  /*29e0*/  @!P0 BRA `(.L_x_35) ;  /* 0x0000004c00048947 */ /* 0x006ff60003800000 */
.L_x_153:
[----:B------:R-:W-:Y:S01]  /*29f0*/  IMAD.SHL.U32 R31, R4, 0x40, RZ ;  /* 0x00000040041f7824 */ /* 0x000fe200078e00ff */
[----:B------:R-:W-:Y:S01]  /*2a00*/  ULDC UR8, c[0x0][0x284] ;  /* 0x0000a10000087ab9 */ /* 0x000fe20000000800 */
[----:B------:R-:W-:Y:S01]  /*2a10*/  IMAD.SHL.U32 R4, R6, 0x40, RZ ;  /* 0x0000004006047824 */ /* 0x000fe200078e00ff */
[----:B------:R-:W-:Y:S01]  /*2a20*/  SHF.R.S32.HI R30, RZ, 0x1f, R5 ;  /* 0x0000001fff1e7819 */ /* 0x000fe20000011405 */
[----:B------:R-:W-:Y:S01]  /*2a30*/  ULDC.64 UR6, c[0x0][0x5d0] ;  /* 0x0001740000067ab9 */ /* 0x000fe20000000a00 */
[----:B------:R-:W-:Y:S01]  /*2a40*/  SHF.R.S32.HI R28, RZ, 0x1f, R31 ;  /* 0x0000001fff1c7819 */ /* 0x000fe2000001141f */
[----:B0-----:R-:W-:Y:S01]  /*2a50*/  IMAD.WIDE.U32 R14, R5, UR6, R20 ;  /* 0x00000006050e7c25 */ /* 0x001fe2000f8e0014 */
[----:B------:R-:W-:-:S03]  /*2a60*/  ISETP.GE.AND P0, PT, R4, UR8, PT ;  /* 0x0000000804007c0c */ /* 0x000fc6000bf06270 */
[----:B------:R-:W-:Y:S01]  /*2a70*/  IMAD R16, R30, UR6, RZ ;  /* 0x000000061e107c24 */ /* 0x000fe2000f8e02ff */
[C---:B------:R-:W-:Y:S02]  /*2a80*/  ISETP.GE.OR P0, PT, R31.reuse, R29, P0 ;  /* 0x0000001d1f00720c */ /* 0x040fe40000706670 */
[----:B------:R-:W-:Y:S01]  /*2a90*/  IADD3 R14, P1, R31, R14, RZ ;  /* 0x0000000e1f0e7210 */ /* 0x000fe20007f3e0ff */
[----:B------:R-:W-:-:S05]  /*2aa0*/  IMAD R17, R5, UR7, R16 ;  /* 0x0000000705117c24 */ /* 0x000fca000f8e0210 */
[----:B------:R-:W-:-:S05]  /*2ab0*/  IADD3.X R15, R28, R15, R17, P1, !PT ;  /* 0x0000000f1c0f7210 */ /* 0x000fca0000ffe411 */
[----:B------:R-:W-:Y:S05]  /*2ac0*/  @P0 BRA `(.L_x_36) ;  /* 0x0000002400a80947 */ /* 0x000fea0003800000 */
[----:B------:R-:W0:Y:S01]  /*2ad0*/  LDC.64 R24, c[0x0][0x5c8] ;  /* 0x00017200ff187b82 */ /* 0x000e220000000a00 */
[----:B------:R-:W-:Y:S01]  /*2ae0*/  IMAD.WIDE R26, R6, 0x40, R10 ;  /* 0x00000040061a7825 */ /* 0x000fe200078e020a */
[----:B------:R-:W-:Y:S01]  /*2af0*/  ULDC.64 UR6, c[0x0][0x5c0] ;  /* 0x0001700000067ab9 */ /* 0x000fe20000000a00 */
[----:B------:R-:W-:Y:S02]  /*2b00*/  BSSY B0, `(.L_x_36) ;  /* 0x0000266000007945 */ /* 0x000fe40003800000 */
[-C--:B0-----:R-:W-:Y:S02]  /*2b10*/  IMAD R6, R27, R24.reuse, RZ ;  /* 0x000000181b067224 */ /* 0x081fe400078e02ff */
[----:B------:R-:W-:-:S04]  /*2b20*/  IMAD.WIDE.U32 R14, R26, R24, R14 ;  /* 0x000000181a0e7225 */ /* 0x000fc800078e000e */
[----:B------:R-:W-:Y:S01]  /*2b30*/  IMAD R17, R26, R25, R6 ;  /* 0x000000191a117224 */ /* 0x000fe200078e0206 */
[----:B------:R-:W-:Y:S02]  /*2b40*/  LEA R16, P0, R24, R14, 0x3 ;  /* 0x0000000e18107211 */ /* 0x000fe400078018ff */
[----:B------:R-:W-:Y:S01]  /*2b50*/  IADD3 R14, P1, R14, UR6, RZ ;  /* 0x000000060e0e7c10 */ /* 0x000fe2000ff3e0ff */
[----:B------:R-:W-:Y:S01]  /*2b60*/  IMAD.IADD R17, R15, 0x1, R17 ;  /* 0x000000010f117824 */ /* 0x000fe200078e0211 */
[----:B------:R-:W-:-:S04]  /*2b70*/  IADD3 R16, P2, R16, UR6, RZ ;  /* 0x0000000610107c10 */ /* 0x000fc8000ff5e0ff */
[----:B------:R-:W-:Y:S01]  /*2b80*/  LEA.HI.X R6, R24, R17, R25, 0x3, P0 ;  /* 0x0000001118067211 */ /* 0x000fe200000f1c19 */
[----:B------:R-:W-:Y:S01]  /*2b90*/  IMAD R24, R18, -0x2, R29 ;  /* 0xfffffffe12187824 */ /* 0x000fe200078e021d */
[----:B-----5:R-:W-:Y:S02]  /*2ba0*/  FSETP.NEU.AND P0, PT, R13, RZ, PT ;  /* 0x000000ff0d00720b */ /* 0x020fe40003f0d000 */
[----:B------:R-:W-:Y:S01]  /*2bb0*/  IADD3.X R15, R17, UR7, RZ, P1, !PT ;  /* 0x00000007110f7c10 */ /* 0x000fe20008ffe4ff */
[----:B------:R-:W-:Y:S01]  /*2bc0*/  IMAD.IADD R24, R24, 0x1, -R31 ;  /* 0x0000000118187824 */ /* 0x000fe200078e0a1f */
[----:B------:R-:W-:Y:S01]  /*2bd0*/  IADD3.X R17, R6, UR7, RZ, P2, !PT ;  /* 0x0000000706117c10 */ /* 0x000fe200097fe4ff */
[----:B------:R-:W-:-:S08]  /*2be0*/  IMAD.IADD R6, R19, 0x1, -R4 ;  /* 0x0000000113067824 */ /* 0x000fd000078e0a04 */
[----:B------:R-:W-:Y:S05]  /*2bf0*/  @!P0 BRA `(.L_x_37) ;  /* 0x0000001c00188947 */ /* 0x000fea0003800000 */
[----:B------:R-:W-:Y:S01]  /*2c00*/  ULDC.64 UR6, c[0x0][0x5b8] ;  /* 0x00016e0000067ab9 */ /* 0x000fe20000000a00 */
[----:B------:R-:W-:Y:S01]  /*2c10*/  ULDC.64 UR8, c[0x0][0x5a8] ;  /* 0x00016a0000087ab9 */ /* 0x000fe20000000a00 */
[----:B------:R-:W-:Y:S01]  /*2c20*/  IMAD.WIDE.U32 R20, R5, UR6, R20 ;  /* 0x0000000605147c25 */ /* 0x000fe2000f8e0014 */
[----:B------:R-:W-:Y:S03]  /*2c30*/  BSSY B1, `(.L_x_38) ;  /* 0x0000010000017945 */ /* 0x000fe60003800000 */
[----:B------:R-:W-:Y:S01]  /*2c40*/  IMAD R4, R30, UR6, RZ ;  /* 0x000000061e047c24 */ /* 0x000fe2000f8e02ff */
[----:B------:R-:W-:-:S03]  /*2c50*/  IADD3 R20, P0, R31, R20, RZ ;  /* 0x000000141f147210 */ /* 0x000fc60007f1e0ff */
[----:B------:R-:W-:Y:S01]  /*2c60*/  IMAD R5, R5, UR7, R4 ;  /* 0x0000000705057c24 */ /* 0x000fe2000f8e0204 */
[----:B------:R-:W-:Y:S02]  /*2c70*/  ULDC.64 UR6, c[0x0][0x5b0] ;  /* 0x00016c0000067ab9 */ /* 0x000fe40000000a00 */
[----:B------:R-:W-:Y:S02]  /*2c80*/  IMAD R25, R27, UR6, RZ ;  /* 0x000000061b197c24 */ /* 0x000fe4000f8e02ff */
[----:B------:R-:W-:Y:S02]  /*2c90*/  IADD3.X R21, R28, R21, R5, P0, !PT ;  /* 0x000000151c157210 */ /* 0x000fe400007fe405 */
[----:B------:R-:W-:Y:S01]  /*2ca0*/  ISETP.GE.AND P0, PT, R24, 0x1, PT ;  /* 0x000000011800780c */ /* 0x000fe20003f06270 */
[C---:B------:R-:W-:Y:S02]  /*2cb0*/  IMAD R25, R26.reuse, UR7, R25 ;  /* 0x000000071a197c24 */ /* 0x040fe4000f8e0219 */
[----:B------:R-:W-:Y:S01]  /*2cc0*/  IMAD.WIDE.U32 R4, R26, UR6, R20 ;  /* 0x000000061a047c25 */ /* 0x000fe2000f8e0014 */
[----:B------:R-:W-:-:S02]  /*2cd0*/  ISETP.LT.OR P3, PT, R6, 0x1, !P0 ;  /* 0x000000010600780c */ /* 0x000fc40004761670 */
[----:B------:R-:W-:-:S04]  /*2ce0*/  IADD3 R4, P1, R4, UR8, RZ ;  /* 0x0000000804047c10 */ /* 0x000fc8000ff3e0ff */
[--C-:B------:R-:W-:Y:S02]  /*2cf0*/  IADD3.X R5, R5, UR9, R25.reuse, P1, !PT ;  /* 0x0000000905057c10 */ /* 0x100fe40008ffe419 */
[----:B------:R-:W-:-:S05]  /*2d00*/  PRMT R25, RZ, 0x7610, R25 ;  /* 0x00007610ff197816 */ /* 0x000fca0000000019 */
[----:B------:R-:W-:Y:S05]  /*2d10*/  @P3 BRA `(.L_x_39) ;  /* 0x0000000000043947 */ /* 0x000fea0003800000 */
[----:B------:R0:W5:Y:S02]  /*2d20*/  LDG.E.U8 R25, desc[UR20][R4.64] ;  /* 0x0000001404197981 */ /* 0x000164000c1e1100 */
.L_x_39:
[----:B------:R-:W-:Y:S05]  /*2d30*/  BSYNC B1 ;  /* 0x0000000000017941 */ /* 0x000fea0003800000 */
.L_x_38:
[----:B-----5:R-:W-:Y:S01]  /*2d40*/  LOP3.LUT R25, R25, 0xff, RZ, 0xc0, !PT ;  /* 0x000000ff19197812 */ /* 0x020fe200078ec0ff */
[----:B------:R-:W-:Y:S01]  /*2d50*/  BSSY B1, `(.L_x_40) ;  /* 0x000000c000017945 */ /* 0x000fe20003800000 */
[----:B------:R-:W-:Y:S02]  /*2d60*/  ISETP.GE.AND P1, PT, R24, 0x2, PT ;  /* 0x000000021800780c */ /* 0x000fe40003f26270 */
[----:B------:R-:W-:Y:S02]  /*2d70*/  F2FP.F16.E4M3.UNPACK_B R25, R25 ;  /* 0x00000019ff19723e */ /* 0x000fe400020006ff */
[----:B------:R-:W-:-:S03]  /*2d80*/  ISETP.LT.OR P2, PT, R6, 0x1, !P1 ;  /* 0x000000010600780c */ /* 0x000fc60004f41670 */
[----:B------:R-:W-:Y:S01]  /*2d90*/  HADD2.F32 R28, -RZ, R25.H0_H0 ;  /* 0x20000019ff1c7230 */ /* 0x000fe20000004100 */
[----:B------:R-:W-:-:S04]  /*2da0*/  PRMT R25, RZ, 0x7610, R25 ;  /* 0x00007610ff197816 */ /* 0x000fc80000000019 */
[----:B------:R-:W-:-:S04]  /*2db0*/  FMUL R28, R28, R13 ;  /* 0x0000000d1c1c7220 */ /* 0x000fc80000400000 */
[----:B------:R-:W-:-:S05]  /*2dc0*/  FFMA R28, R85, R12, R28 ;  /* 0x0000000c551c7223 */ /* 0x000fca000000001c */
[----:B------:R-:W-:-:S05]  /*2dd0*/  F2FP.SATFINITE.E4M3.F32.PACK_AB_MERGE_C R29, RZ, R28, RZ ;  /* 0x0000001cff1d723e */ /* 0x000fca00048070ff */
[----:B------:R1:W-:Y:S01]  /*2de0*/  @!P3 STG.E.U8 desc[UR20][R14.64], R29 ;  /* 0x0000001d0e00b986 */ /* 0x0003e2000c101114 */
[----:B------:R-:W-:Y:S05]  /*2df0*/  @P2 BRA `(.L_x_41) ;  /* 0x0000000000042947 */ /* 0x000fea0003800000 */
[----:B------:R2:W5:Y:S02]  /*2e00*/  LDG.E.U8 R25, desc[UR20][R4.64+0x1] ;  /* 0x0000011404197981 */ /* 0x000564000c1e1100 */
.L_x_41:
[----:B------:R-:W-:Y:S05]  /*2e10*/  BSYNC B1 ;  /* 0x0000000000017941 */ /* 0x000fea0003800000 */
.L_x_40:
[----:B-----5:R-:W-:Y:S01]  /*2e20*/  LOP3.LUT R25, R25, 0xff, RZ, 0xc0, !PT ;  /* 0x000000ff19197812 */ /* 0x020fe200078ec0ff */
[----:B------:R-:W-:Y:S01]  /*2e30*/  BSSY B1, `(.L_x_42) ;  /* 0x0000012000017945 */ /* 0x000fe20003800000 */
[----:B-1----:R-:W-:Y:S02]  /*2e40*/  IADD3 R29, P3, R26, 0x8, RZ ;  /* 0x000000081a1d7810 */ /* 0x002fe40007f7e0ff */
[----:B------:R-:W-:Y:S02]  /*2e50*/  F2FP.F16.E4M3.UNPACK_B R25, R25 ;  /* 0x00000019ff19723e */ /* 0x000fe400020006ff */
[----:B------:R-:W-:Y:S01]  /*2e60*/  ISETP.LT.OR P0, PT, R6, 0x9, !P0 ;  /* 0x000000090600780c */ /* 0x000fe20004701670 */
[----:B------:R-:W-:Y:S02]  /*2e70*/  IMAD.X R27, RZ, RZ, R27, P3 ;  /* 0x000000ffff1b7224 */ /* 0x000fe400018e061b */
[----:B------:R-:W-:Y:S02]  /*2e80*/  HADD2.F32 R26, -RZ, R25.H0_H0 ;  /* 0x20000019ff1a7230 */ /* 0x000fe40000004100 */
[----:B------:R-:W-:-:S04]  /*2e90*/  IMAD.WIDE.U32 R20, R29, UR6, R20 ;  /* 0x000000061d147c25 */ /* 0x000fc8000f8e0014 */
[----:B------:R-:W-:Y:S01]  /*2ea0*/  FMUL R25, R26, R13 ;  /* 0x0000000d1a197220 */ /* 0x000fe20000400000 */
[----:B------:R-:W-:Y:S01]  /*2eb0*/  IMAD R26, R27, UR6, RZ ;  /* 0x000000061b1a7c24 */ /* 0x000fe2000f8e02ff */
[----:B------:R-:W-:Y:S02]  /*2ec0*/  IADD3 R20, P3, R20, UR8, RZ ;  /* 0x0000000814147c10 */ /* 0x000fe4000ff7e0ff */
[----:B------:R-:W-:Y:S01]  /*2ed0*/  FFMA R25, R84, R12, R25 ;  /* 0x0000000c54197223 */ /* 0x000fe20000000019 */
[----:B------:R-:W-:-:S04]  /*2ee0*/  IMAD R29, R29, UR7, R26 ;  /* 0x000000071d1d7c24 */ /* 0x000fc8000f8e021a */
[----:B------:R-:W-:Y:S02]  /*2ef0*/  F2FP.SATFINITE.E4M3.F32.PACK_AB_MERGE_C R27, RZ, R25, RZ ;  /* 0x00000019ff1b723e */ /* 0x000fe400048070ff */
[----:B------:R-:W-:Y:S02]  /*2f00*/  IADD3.X R21, R21, UR9, R29, P3, !PT ;  /* 0x0000000915157c10 */ /* 0x000fe40009ffe41d */
[----:B------:R-:W-:Y:S01]  /*2f10*/  PRMT R25, RZ, 0x7610, R25 ;  /* 0x00007610ff197816 */ /* 0x000fe20000000019 */
[----:B------:R1:W-:Y:S01]  /*2f20*/  @!P2 STG.E.U8 desc[UR20][R14.64+0x1], R27 ;  /* 0x0000011b0e00a986 */ /* 0x0003e2000c101114 */
[----:B------:R-:W-:Y:S05]  /*2f30*/  @P0 BRA `(.L_x_43) ;  /* 0x0000000000040947 */ /* 0x000fea0003800000 */
[----:B------:R3:W5:Y:S02]  /*2f40*/  LDG.E.U8 R25, desc[UR20][R20.64] ;  /* 0x0000001414197981 */ /* 0x000764000c1e1100 */
.L_x_43:
[----:B------:R-:W-:Y:S05]  /*2f50*/  BSYNC B1 ;  /* 0x0000000000017941 */ /* 0x000fea0003800000 */
.L_x_42:
[----:B-----5:R-:W-:Y:S01]  /*2f60*/  LOP3.LUT R25, R25, 0xff, RZ, 0xc0, !PT ;  /* 0x000000ff19197812 */ /* 0x020fe200078ec0ff */
[----:B------:R-:W-:Y:S01]  /*2f70*/  BSSY B1, `(.L_x_44) ;  /* 0x000000b000017945 */ /* 0x000fe20003800000 */
[----:B------:R-:W-:Y:S02]  /*2f80*/  ISETP.LT.OR P1, PT, R6, 0x9, !P1 ;  /* 0x000000090600780c */ /* 0x000fe40004f21670 */
[----:B------:R-:W-:-:S05]  /*2f90*/  F2FP.F16.E4M3.UNPACK_B R25, R25 ;  /* 0x00000019ff19723e */ /* 0x000fca00020006ff */
[----:B------:R-:W-:Y:S01]  /*2fa0*/  HADD2.F32 R26, -RZ, R25.H0_H0 ;  /* 0x20000019ff1a7230 */ /* 0x000fe20000004100 */
[----:B------:R-:W-:-:S04]  /*2fb0*/  PRMT R25, RZ, 0x7610, R25 ;  /* 0x00007610ff197816 */ /* 0x000fc80000000019 */
[----:B------:R-:W-:-:S04]  /*2fc0*/  FMUL R26, R26, R13 ;  /* 0x0000000d1a1a7220 */ /* 0x000fc80000400000 */
[----:B------:R-:W-:-:S05]  /*2fd0*/  FFMA R26, R83, R12, R26 ;  /* 0x0000000c531a7223 */ /* 0x000fca000000001a */
[----:B-1----:R-:W-:-:S05]  /*2fe0*/  F2FP.SATFINITE.E4M3.F32.PACK_AB_MERGE_C R27, RZ, R26, RZ ;  /* 0x0000001aff1b723e */ /* 0x002fca00048070ff */
[----:B------:R1:W-:Y:S01]  /*2ff0*/  @!P0 STG.E.U8 desc[UR20][R16.64], R27 ;  /* 0x0000001b10008986 */ /* 0x0003e2000c101114 */
[----:B------:R-:W-:Y:S05]  /*3000*/  @P1 BRA `(.L_x_45) ;  /* 0x0000000000041947 */ /* 0x000fea0003800000 */
[----:B------:R4:W5:Y:S02]  /*3010*/  LDG.E.U8 R25, desc[UR20][R20.64+0x1] ;  /* 0x0000011414197981 */ /* 0x000964000c1e1100 */
.L_x_45:
[----:B------:R-:W-:Y:S05]  /*3020*/  BSYNC B1 ;  /* 0x0000000000017941 */ /* 0x000fea0003800000 */
.L_x_44:
[----:B-----5:R-:W-:Y:S01]  /*3030*/  LOP3.LUT R25, R25, 0xff, RZ, 0xc0, !PT ;  /* 0x000000ff19197812 */ /* 0x020fe200078ec0ff */
[----:B------:R-:W-:Y:S01]  /*3040*/  BSSY B1, `(.L_x_46) ;  /* 0x000000c000017945 */ /* 0x000fe20003800000 */
[----:B------:R-:W-:Y:S02]  /*3050*/  ISETP.GE.AND P0, PT, R24, 0x9, PT ;  /* 0x000000091800780c */ /* 0x000fe40003f06270 */
[----:B------:R-:W-:Y:S02]  /*3060*/  F2FP.F16.E4M3.UNPACK_B R25, R25 ;  /* 0x00000019ff19723e */ /* 0x000fe400020006ff */
[----:B------:R-:W-:-:S03]  /*3070*/  ISETP.LT.OR P2, PT, R6, 0x1, !P0 ;  /* 0x000000010600780c */ /* 0x000fc60004741670 */
[----:B------:R-:W-:-:S05]  /*3080*/  HADD2.F32 R26, -RZ, R25.H0_H0 ;  /* 0x20000019ff1a7230 */ /* 0x000fca0000004100 */
[----:B------:R-:W-:-:S04]  /*3090*/  FMUL R25, R26, R13 ;  /* 0x0000000d1a197220 */ /* 0x000fc80000400000 */
[----:B------:R-:W-:-:S05]  /*30a0*/  FFMA R25, R82, R12, R25 ;  /* 0x0000000c52197223 */ /* 0x000fca0000000019 */
[----:B-1----:R-:W-:Y:S02]  /*30b0*/  F2FP.SATFINITE.E4M3.F32.PACK_AB_MERGE_C R27, RZ, R25, RZ ;  /* 0x00000019ff1b723e */ /* 0x002fe400048070ff */
[----:B------:R-:W-:-:S03]  /*30c0*/  PRMT R25, RZ, 0x7610, R25 ;  /* 0x00007610ff197816 */ /* 0x000fc60000000019 */
[----:B------:R1:W-:Y:S01]  /*30d0*/  @!P1 STG.E.U8 desc[UR20][R16.64+0x1], R27 ;  /* 0x0000011b10009986 */ /* 0x0003e2000c101114 */
[----:B------:R-:W-:Y:S05]  /*30e0*/  @P2 BRA `(.L_x_47) ;  /* 0x0000000000042947 */ /* 0x000fea0003800000 */
[----:B------:R0:W5:Y:S02]  /*30f0*/  LDG.E.U8 R25, desc[UR20][R4.64+0x8] ;  /* 0x0000081404197981 */ /* 0x000164000c1e1100 */
.L_x_47:
[----:B------:R-:W-:Y:S05]  /*3100*/  BSYNC B1 ;  /* 0x0000000000017941 */ /* 0x000fea0003800000 */
.L_x_46:
        /* <DEDUP_REMOVED lines=13> */
.L_x_49:
[----:B------:R-:W-:Y:S05]  /*31e0*/  BSYNC B1 ;  /* 0x0000000000017941 */ /* 0x000fea0003800000 */
.L_x_48:
[----:B-----5:R-:W-:Y:S01]  /*31f0*/  LOP3.LUT R25, R25, 0xff, RZ, 0xc0, !PT ;  /* 0x000000ff19197812 */ /* 0x020fe200078ec0ff */
[----:B------:R-:W-:Y:S01]  /*3200*/  BSSY B1, `(.L_x_50) ;  /* 0x000000b000017945 */ /* 0x000fe20003800000 */
[----:B------:R-:W-:Y:S02]  /*3210*/  ISETP.LT.OR P0, PT, R6, 0x9, !P0 ;  /* 0x000000090600780c */ /* 0x000fe40004701670 */
[----:B------:R-:W-:-:S05]  /*3220*/  F2FP.F16.E4M3.UNPACK_B R25, R25 ;  /* 0x00000019ff19723e */ /* 0x000fca00020006ff */
        /* <DEDUP_REMOVED lines=8> */
.L_x_51:
[----:B------:R-:W-:Y:S05]  /*32b0*/  BSYNC B1 ;  /* 0x0000000000017941 */ /* 0x000fea0003800000 */
.L_x_50:
        /* <DEDUP_REMOVED lines=12> */
.L_x_53:
[----:B------:R-:W-:Y:S05]  /*3380*/  BSYNC B1 ;  /* 0x0000000000017941 */ /* 0x000fea0003800000 */
.L_x_52:
        /* <DEDUP_REMOVED lines=13> */
.L_x_55:
[----:B------:R-:W-:Y:S05]  /*3460*/  BSYNC B1 ;  /* 0x0000000000017941 */ /* 0x000fea0003800000 */
.L_x_54:
        /* <DEDUP_REMOVED lines=13> */
.L_x_57:
[----:B------:R-:W-:Y:S05]  /*3540*/  BSYNC B1 ;  /* 0x0000000000017941 */ /* 0x000fea0003800000 */
.L_x_56:
        /* <DEDUP_REMOVED lines=12> */
.L_x_59:
[----:B------:R-:W-:Y:S05]  /*3610*/  BSYNC B1 ;  /* 0x0000000000017941 */ /* 0x000fea0003800000 */
.L_x_58:
        /* <DEDUP_REMOVED lines=12> */
.L_x_61:
[----:B------:R-:W-:Y:S05]  /*36e0*/  BSYNC B1 ;  /* 0x0000000000017941 */ /* 0x000fea0003800000 */
.L_x_60:
        /* <DEDUP_REMOVED lines=13> */
.L_x_63:
[----:B------:R-:W-:Y:S05]  /*37c0*/  BSYNC B1 ;  /* 0x0000000000017941 */ /* 0x000fea0003800000 */
.L_x_62:
        /* <DEDUP_REMOVED lines=13> */
.L_x_65:
[----:B------:R-:W-:Y:S05]  /*38a0*/  BSYNC B1 ;  /* 0x0000000000017941 */ /* 0x000fea0003800000 */
.L_x_64:
        /* <DEDUP_REMOVED lines=12> */
.L_x_67:
[----:B------:R-:W-:Y:S05]  /*3970*/  BSYNC B1 ;  /* 0x0000000000017941 */ /* 0x000fea0003800000 */
.L_x_66:
        /* <DEDUP_REMOVED lines=12> */
.L_x_69:
[----:B------:R-:W-:Y:S05]  /*3a40*/  BSYNC B1 ;  /* 0x0000000000017941 */ /* 0x000fea0003800000 */
.L_x_68:
        /* <DEDUP_REMOVED lines=13> */
.L_x_71:
[----:B------:R-:W-:Y:S05]  /*3b20*/  BSYNC B1 ;  /* 0x0000000000017941 */ /* 0x000fea0003800000 */
.L_x_70:
        /* <DEDUP_REMOVED lines=13> */
.L_x_73:
[----:B------:R-:W-:Y:S05]  /*3c00*/  BSYNC B1 ;  /* 0x0000000000017941 */ /* 0x000fea0003800000 */
.L_x_72:
        /* <DEDUP_REMOVED lines=12> */
.L_x_75:
[----:B------:R-:W-:Y:S05]  /*3cd0*/  BSYNC B1 ;  /* 0x0000000000017941 */ /* 0x000fea0003800000 */
.L_x_74:
        /* <DEDUP_REMOVED lines=12> */
.L_x_77:
[----:B------:R-:W-:Y:S05]  /*3da0*/  BSYNC B1 ;  /* 0x0000000000017941 */ /* 0x000fea0003800000 */
.L_x_76:
        /* <DEDUP_REMOVED lines=13> */
.L_x_79:
[----:B------:R-:W-:Y:S05]  /*3e80*/  BSYNC B1 ;  /* 0x0000000000017941 */ /* 0x000fea0003800000 */
.L_x_78:
        /* <DEDUP_REMOVED lines=13> */
.L_x_81:
[----:B------:R-:W-:Y:S05]  /*3f60*/  BSYNC B1 ;  /* 0x0000000000017941 */ /* 0x000fea0003800000 */
.L_x_80:
        /* <DEDUP_REMOVED lines=12> */
.L_x_83:
[----:B------:R-:W-:Y:S05]  /*4030*/  BSYNC B1 ;  /* 0x0000000000017941 */ /* 0x000fea0003800000 */
.L_x_82:
        /* <DEDUP_REMOVED lines=12> */
.L_x_85:
[----:B------:R-:W-:Y:S05]  /*4100*/  BSYNC B1 ;  /* 0x0000000000017941 */ /* 0x000fea0003800000 */
.L_x_84:
        /* <DEDUP_REMOVED lines=13> */
.L_x_87:
[----:B------:R-:W-:Y:S05]  /*41e0*/  BSYNC B1 ;  /* 0x0000000000017941 */ /* 0x000fea0003800000 */
.L_x_86:
        /* <DEDUP_REMOVED lines=13> */
.L_x_89:
[----:B------:R-:W-:Y:S05]  /*42c0*/  BSYNC B1 ;  /* 0x0000000000017941 */ /* 0x000fea0003800000 */
.L_x_88:
        /* <DEDUP_REMOVED lines=12> */
.L_x_91:
[----:B------:R-:W-:Y:S05]  /*4390*/  BSYNC B1 ;  /* 0x0000000000017941 */ /* 0x000fea0003800000 */
.L_x_90:
        /* <DEDUP_REMOVED lines=12> */
.L_x_93:
[----:B------:R-:W-:Y:S05]  /*4460*/  BSYNC B1 ;  /* 0x0000000000017941 */ /* 0x000fea0003800000 */
.L_x_92:
        /* <DEDUP_REMOVED lines=13> */
.L_x_95:
[----:B------:R-:W-:Y:S05]  /*4540*/  BSYNC B1 ;  /* 0x0000000000017941 */ /* 0x000fea0003800000 */
.L_x_94:
[----:B-----5:R-:W-:Y:S01]  /*4550*/  LOP3.LUT R25, R25, 0xff, RZ, 0xc0, !PT ;  /* 0x000000ff19197812 */ /* 0x020fe200078ec0ff */
[----:B------:R-:W-:Y:S01]  /*4560*/  BSSY B1, `(.L_x_96) ;  /* 0x000000c000017945 */ /* 0x000fe20003800000 */
[----:B------:R-:W-:Y:S02]  /*4570*/  ISETP.GE.AND P1, PT, R24, 0x3a, PT ;  /* 0x0000003a1800780c */ /* 0x000fe40003f26270 */
[----:B------:R-:W-:Y:S02]  /*4580*/  F2FP.F16.E4M3.UNPACK_B R25, R25 ;  /* 0x00000019ff19723e */ /* 0x000fe400020006ff */
[----:B------:R-:W-:Y:S02]  /*4590*/  ISETP.LT.OR P3, PT, R6, 0x1, !P1 ;  /* 0x000000010600780c */ /* 0x000fe40004f61670 */
[----:B------:R-:W-:Y:S01]  /*45a0*/  PRMT R24, RZ, 0x7610, R24 ;  /* 0x00007610ff187816 */ /* 0x000fe20000000018 */
[----:B------:R-:W-:-:S05]  /*45b0*/  HADD2.F32 R26, -RZ, R25.H0_H0 ;  /* 0x20000019ff1a7230 */ /* 0x000fca0000004100 */
[----:B------:R-:W-:-:S04]  /*45c0*/  FMUL R26, R26, R13 ;  /* 0x0000000d1a1a7220 */ /* 0x000fc80000400000 */
[----:B------:R-:W-:-:S05]  /*45d0*/  FFMA R26, R57, R12, R26 ;  /* 0x0000000c391a7223 */ /* 0x000fca000000001a */
[----:B------:R-:W-:-:S05]  /*45e0*/  F2FP.SATFINITE.E4M3.F32.PACK_AB_MERGE_C R25, RZ, R26, RZ ;  /* 0x0000001aff19723e */ /* 0x000fca00048070ff */
[----:B------:R0:W-:Y:S01]  /*45f0*/  @!P2 STG.E.U8 desc[UR20][R14.64+0x38], R25 ;  /* 0x000038190e00a986 */ /* 0x0001e2000c101114 */
[----:B------:R-:W-:Y:S05]  /*4600*/  @P3 BRA `(.L_x_97) ;  /* 0x0000000000043947 */ /* 0x000fea0003800000 */
[----:B------:R0:W5:Y:S02]  /*4610*/  LDG.E.U8 R24, desc[UR20][R4.64+0x39] ;  /* 0x0000391404187981 */ /* 0x000164000c1e1100 */
.L_x_97:
[----:B------:R-:W-:Y:S05]  /*4620*/  BSYNC B1 ;  /* 0x0000000000017941 */ /* 0x000fea0003800000 */
.L_x_96:
[----:B-----5:R-:W-:Y:S01]  /*4630*/  LOP3.LUT R24, R24, 0xff, RZ, 0xc0, !PT ;  /* 0x000000ff18187812 */ /* 0x020fe200078ec0ff */
[----:B------:R-:W-:Y:S01]  /*4640*/  BSSY B1, `(.L_x_98) ;  /* 0x000000b000017945 */ /* 0x000fe20003800000 */
[----:B------:R-:W-:Y:S02]  /*4650*/  ISETP.LT.OR P0, PT, R6, 0x9, !P0 ;  /* 0x000000090600780c */ /* 0x000fe40004701670 */
[----:B------:R-:W-:Y:S02]  /*4660*/  F2FP.F16.E4M3.UNPACK_B R24, R24 ;  /* 0x00000018ff18723e */ /* 0x000fe400020006ff */
[----:B0-2---:R-:W-:-:S03]  /*4670*/  PRMT R4, RZ, 0x7610, R4 ;  /* 0x00007610ff047816 */ /* 0x005fc60000000004 */
[----:B------:R-:W-:-:S05]  /*4680*/  HADD2.F32 R24, -RZ, R24.H0_H0 ;  /* 0x20000018ff187230 */ /* 0x000fca0000004100 */
[----:B------:R-:W-:-:S04]  /*4690*/  FMUL R5, R24, R13 ;  /* 0x0000000d18057220 */ /* 0x000fc80000400000 */
[----:B------:R-:W-:-:S05]  /*46a0*/  FFMA R5, R56, R12, R5 ;  /* 0x0000000c38057223 */ /* 0x000fca0000000005 */
[----:B------:R-:W-:-:S05]  /*46b0*/  F2FP.SATFINITE.E4M3.F32.PACK_AB_MERGE_C R5, RZ, R5, RZ ;  /* 0x00000005ff05723e */ /* 0x000fca00048070ff */
[----:B------:R0:W-:Y:S01]  /*46c0*/  @!P3 STG.E.U8 desc[UR20][R14.64+0x39], R5 ;  /* 0x000039050e00b986 */ /* 0x0001e2000c101114 */
[----:B------:R-:W-:Y:S05]  /*46d0*/  @P0 BRA `(.L_x_99) ;  /* 0x0000000000040947 */ /* 0x000fea0003800000 */
[----:B------:R2:W5:Y:S02]  /*46e0*/  LDG.E.U8 R4, desc[UR20][R20.64+0x38] ;  /* 0x0000381414047981 */ /* 0x000564000c1e1100 */
.L_x_99:
[----:B------:R-:W-:Y:S05]  /*46f0*/  BSYNC B1 ;  /* 0x0000000000017941 */ /* 0x000fea0003800000 */
.L_x_98:
[----:B-----5:R-:W-:Y:S01]  /*4700*/  LOP3.LUT R4, R4, 0xff, RZ, 0xc0, !PT ;  /* 0x000000ff04047812 */ /* 0x020fe200078ec0ff */
[----:B------:R-:W-:Y:S01]  /*4710*/  BSSY B1, `(.L_x_100) ;  /* 0x000000b000017945 */ /* 0x000fe20003800000 */
[----:B------:R-:W-:Y:S02]  /*4720*/  ISETP.LT.OR P1, PT, R6, 0x9, !P1 ;  /* 0x000000090600780c */ /* 0x000fe40004f21670 */
[----:B------:R-:W-:-:S05]  /*4730*/  F2FP.F16.E4M3.UNPACK_B R4, R4 ;  /* 0x00000004ff04723e */ /* 0x000fca00020006ff */
[----:B------:R-:W-:-:S05]  /*4740*/  HADD2.F32 R4, -RZ, R4.H0_H0 ;  /* 0x20000004ff047230 */ /* 0x000fca0000004100 */
[----:B------:R-:W-:-:S04]  /*4750*/  FMUL R4, R4, R13 ;  /* 0x0000000d04047220 */ /* 0x000fc80000400000 */
[----:B------:R-:W-:-:S05]  /*4760*/  FFMA R4, R23, R12, R4 ;  /* 0x0000000c17047223 */ /* 0x000fca0000000004 */
[----:B0-----:R-:W-:Y:S02]  /*4770*/  F2FP.SATFINITE.E4M3.F32.PACK_AB_MERGE_C R5, RZ, R4, RZ ;  /* 0x00000004ff05723e */ /* 0x001fe400048070ff */
[----:B------:R-:W-:-:S03]  /*4780*/  PRMT R4, RZ, 0x7610, R4 ;  /* 0x00007610ff047816 */ /* 0x000fc60000000004 */
[----:B------:R0:W-:Y:S01]  /*4790*/  @!P0 STG.E.U8 desc[UR20][R16.64+0x38], R5 ;  /* 0x0000380510008986 */ /* 0x0001e2000c101114 */
[----:B------:R-:W-:Y:S05]  /*47a0*/  @P1 BRA `(.L_x_101) ;  /* 0x0000000000041947 */ /* 0x000fea0003800000 */
[----:B------:R0:W5:Y:S02]  /*47b0*/  LDG.E.U8 R4, desc[UR20][R20.64+0x39] ;  /* 0x0000391414047981 */ /* 0x000164000c1e1100 */
.L_x_101:
[----:B------:R-:W-:Y:S05]  /*47c0*/  BSYNC B1 ;  /* 0x0000000000017941 */ /* 0x000fea0003800000 */
.L_x_100:
[----:B------:R-:W-:Y:S05]  /*47d0*/  @P1 BRA `(.L_x_102) ;  /* 0x0000000800601947 */ /* 0x000fea0003800000 */
[----:B-----5:R-:W-:-:S04]  /*47e0*/  LOP3.LUT R4, R4, 0xff, RZ, 0xc0, !PT ;  /* 0x000000ff04047812 */ /* 0x020fc800078ec0ff */
[----:B------:R-:W-:-:S05]  /*47f0*/  F2FP.F16.E4M3.UNPACK_B R4, R4 ;  /* 0x00000004ff04723e */ /* 0x000fca00020006ff */
[----:B------:R-:W-:-:S05]  /*4800*/  HADD2.F32 R4, -RZ, R4.H0_H0 ;  /* 0x20000004ff047230 */ /* 0x000fca0000004100 */
[----:B0-----:R-:W-:-:S04]  /*4810*/  FMUL R5, R4, R13 ;  /* 0x0000000d04057220 */ /* 0x001fc80000400000 */
[----:B------:R-:W-:-:S05]  /*4820*/  FFMA R5, R22, R12, R5 ;  /* 0x0000000c16057223 */ /* 0x000fca0000000005 */
[----:B------:R-:W-:-:S05]  /*4830*/  F2FP.SATFINITE.E4M3.F32.PACK_AB_MERGE_C R5, RZ, R5, RZ ;  /* 0x00000005ff05723e */ /* 0x000fca00048070ff */
[----:B------:R0:W-:Y:S01]  /*4840*/  STG.E.U8 desc[UR20][R16.64+0x39], R5 ;  /* 0x0000390510007986 */ /* 0x0001e2000c101114 */
[----:B------:R-:W-:Y:S05]  /*4850*/  BRA `(.L_x_102) ;  /* 0x0000000800407947 */ /* 0x000fea0003800000 */
.L_x_37:
[C---:B------:R-:W-:Y:S01]  /*4860*/  ISETP.GE.AND P3, PT, R24.reuse, 0x1, PT ;  /* 0x000000011800780c */ /* 0x040fe20003f66270 */
[-C--:B------:R-:W-:Y:S01]  /*4870*/  FMUL R85, R85, R12.reuse ;  /* 0x0000000c55557220 */ /* 0x080fe20000400000 */
[----:B------:R-:W-:Y:S01]  /*4880*/  ISETP.GE.AND P0, PT, R24, 0x2, PT ;  /* 0x000000021800780c */ /* 0x000fe20003f06270 */
[-C--:B------:R-:W-:Y:S01]  /*4890*/  FMUL R84, R84, R12.reuse ;  /* 0x0000000c54547220 */ /* 0x080fe20000400000 */
[C---:B------:R-:W-:Y:S01]  /*48a0*/  ISETP.LT.OR P1, PT, R6.reuse, 0x1, !P3 ;  /* 0x000000010600780c */ /* 0x040fe20005f21670 */
[-C--:B------:R-:W-:Y:S01]  /*48b0*/  FMUL R83, R83, R12.reuse ;  /* 0x0000000c53537220 */ /* 0x080fe20000400000 */
[----:B------:R-:W-:Y:S01]  /*48c0*/  ISETP.LT.OR P2, PT, R6, 0x1, !P0 ;  /* 0x000000010600780c */ /* 0x000fe20004741670 */
[-C--:B------:R-:W-:Y:S01]  /*48d0*/  FMUL R82, R82, R12.reuse ;  /* 0x0000000c52527220 */ /* 0x080fe20000400000 */
[----:B------:R-:W-:Y:S01]  /*48e0*/  ISETP.LT.OR P3, PT, R6, 0x9, !P3 ;  /* 0x000000090600780c */ /* 0x000fe20005f61670 */
[-C--:B------:R-:W-:Y:S01]  /*48f0*/  FMUL R81, R81, R12.reuse ;  /* 0x0000000c51517220 */ /* 0x080fe20000400000 */
[----:B------:R-:W-:Y:S01]  /*4900*/  F2FP.SATFINITE.E4M3.F32.PACK_AB_MERGE_C R85, RZ, R85, RZ ;  /* 0x00000055ff55723e */ /* 0x000fe200048070ff */
[----:B------:R-:W-:Y:S01]  /*4910*/  FMUL R80, R80, R12 ;  /* 0x0000000c50507220 */ /* 0x000fe20000400000 */
[----:B------:R-:W-:Y:S01]  /*4920*/  F2FP.SATFINITE.E4M3.F32.PACK_AB_MERGE_C R5, RZ, R84, RZ ;  /* 0x00000054ff05723e */ /* 0x000fe200048070ff */
[-C--:B------:R-:W-:Y:S01]  /*4930*/  FMUL R79, R79, R12.reuse ;  /* 0x0000000c4f4f7220 */ /* 0x080fe20000400000 */
[----:B------:R-:W-:Y:S01]  /*4940*/  F2FP.SATFINITE.E4M3.F32.PACK_AB_MERGE_C R83, RZ, R83, RZ ;  /* 0x00000053ff53723e */ /* 0x000fe200048070ff */
[-C--:B------:R-:W-:Y:S01]  /*4950*/  FMUL R78, R78, R12.reuse ;  /* 0x0000000c4e4e7220 */ /* 0x080fe20000400000 */
[----:B------:R-:W-:Y:S01]  /*4960*/  ISETP.LT.OR P0, PT, R6, 0x9, !P0 ;  /* 0x000000090600780c */ /* 0x000fe20004701670 */
[----:B------:R-:W-:Y:S01]  /*4970*/  @!P1 STG.E.U8 desc[UR20][R14.64], R85 ;  /* 0x000000550e009986 */ /* 0x000fe2000c101114 */
[C---:B------:R-:W-:Y:S01]  /*4980*/  ISETP.GE.AND P1, PT, R24.reuse, 0x9, PT ;  /* 0x000000091800780c */ /* 0x040fe20003f26270 */
[-C--:B------:R-:W-:Y:S01]  /*4990*/  FMUL R77, R77, R12.reuse ;  /* 0x0000000c4d4d7220 */ /* 0x080fe20000400000 */
[----:B------:R-:W-:Y:S01]  /*49a0*/  F2FP.SATFINITE.E4M3.F32.PACK_AB_MERGE_C R81, RZ, R81, RZ ;  /* 0x00000051ff51723e */ /* 0x000fe200048070ff */
[----:B------:R0:W-:Y:S01]  /*49b0*/  @!P2 STG.E.U8 desc[UR20][R14.64+0x1], R5 ;  /* 0x000001050e00a986 */ /* 0x0001e2000c101114 */
[----:B------:R-:W-:Y:S01]  /*49c0*/  ISETP.GE.AND P2, PT, R24, 0xa, PT ;  /* 0x0000000a1800780c */ /* 0x000fe20003f46270 */
[----:B------:R-:W-:Y:S01]  /*49d0*/  FMUL R76, R76, R12 ;  /* 0x0000000c4c4c7220 */ /* 0x000fe20000400000 */
[----:B------:R-:W-:Y:S01]  /*49e0*/  F2FP.SATFINITE.E4M3.F32.PACK_AB_MERGE_C R21, RZ, R80, RZ ;  /* 0x00000050ff15723e */ /* 0x000fe200048070ff */
[----:B------:R-:W-:Y:S01]  /*49f0*/  @!P3 STG.E.U8 desc[UR20][R16.64], R83 ;  /* 0x000000531000b986 */ /* 0x000fe2000c101114 */
[----:B------:R-:W-:Y:S01]  /*4a00*/  ISETP.LT.OR P3, PT, R6, 0x1, !P1 ;  /* 0x000000010600780c */ /* 0x000fe20004f61670 */
[-C--:B------:R-:W-:Y:S01]  /*4a10*/  FMUL R74, R74, R12.reuse ;  /* 0x0000000c4a4a7220 */ /* 0x080fe20000400000 */
[C---:B------:R-:W-:Y:S01]  /*4a20*/  ISETP.LT.OR P5, PT, R6.reuse, 0x1, !P2 ;  /* 0x000000010600780c */ /* 0x040fe200057a1670 */
[-C--:B------:R-:W-:Y:S01]  /*4a30*/  FMUL R75, R75, R12.reuse ;  /* 0x0000000c4b4b7220 */ /* 0x080fe20000400000 */
[----:B------:R-:W-:Y:S01]  /*4a40*/  ISETP.LT.OR P1, PT, R6, 0x9, !P1 ;  /* 0x000000090600780c */ /* 0x000fe20004f21670 */
[-C--:B------:R-:W-:Y:S01]  /*4a50*/  FMUL R73, R73, R12.reuse ;  /* 0x0000000c49497220 */ /* 0x080fe20000400000 */
[----:B------:R-:W-:Y:S01]  /*4a60*/  F2FP.SATFINITE.E4M3.F32.PACK_AB_MERGE_C R79, RZ, R79, RZ ;  /* 0x0000004fff4f723e */ /* 0x000fe200048070ff */
[----:B------:R-:W-:Y:S01]  /*4a70*/  FMUL R72, R72, R12 ;  /* 0x0000000c48487220 */ /* 0x000fe20000400000 */
[----:B0-----:R-:W-:Y:S01]  /*4a80*/  F2FP.SATFINITE.E4M3.F32.PACK_AB_MERGE_C R5, RZ, R82, RZ ;  /* 0x00000052ff05723e */ /* 0x001fe200048070ff */
[-C--:B------:R-:W-:Y:S01]  /*4a90*/  FMUL R70, R70, R12.reuse ;  /* 0x0000000c46467220 */ /* 0x080fe20000400000 */
[----:B------:R-:W-:Y:S01]  /*4aa0*/  ISETP.LT.OR P2, PT, R6, 0x9, !P2 ;  /* 0x000000090600780c */ /* 0x000fe20005741670 */
[----:B------:R-:W-:Y:S01]  /*4ab0*/  FMUL R71, R71, R12 ;  /* 0x0000000c47477220 */ /* 0x000fe20000400000 */
[----:B------:R-:W-:Y:S01]  /*4ac0*/  F2FP.SATFINITE.E4M3.F32.PACK_AB_MERGE_C R25, RZ, R78, RZ ;  /* 0x0000004eff19723e */ /* 0x000fe200048070ff */
[----:B------:R0:W-:Y:S01]  /*4ad0*/  @!P0 STG.E.U8 desc[UR20][R16.64+0x1], R5 ;  /* 0x0000010510008986 */ /* 0x0001e2000c101114 */
[C---:B------:R-:W-:Y:S01]  /*4ae0*/  ISETP.GE.AND P0, PT, R24.reuse, 0x11, PT ;  /* 0x000000111800780c */ /* 0x040fe20003f06270 */
[-C--:B------:R-:W-:Y:S01]  /*4af0*/  FMUL R69, R69, R12.reuse ;  /* 0x0000000c45457220 */ /* 0x080fe20000400000 */
[----:B------:R-:W-:Y:S01]  /*4b00*/  F2FP.SATFINITE.E4M3.F32.PACK_AB_MERGE_C R77, RZ, R77, RZ ;  /* 0x0000004dff4d723e */ /* 0x000fe200048070ff */
[----:B------:R-:W-:Y:S01]  /*4b10*/  @!P3 STG.E.U8 desc[UR20][R14.64+0x8], R81 ;  /* 0x000008510e00b986 */ /* 0x000fe2000c101114 */
[----:B------:R-:W-:Y:S01]  /*4b20*/  ISETP.GE.AND P3, PT, R24, 0x12, PT ;  /* 0x000000121800780c */ /* 0x000fe20003f66270 */
[-C--:B------:R-:W-:Y:S01]  /*4b30*/  FMUL R68, R68, R12.reuse ;  /* 0x0000000c44447220 */ /* 0x080fe20000400000 */
[----:B------:R-:W-:Y:S01]  /*4b40*/  F2FP.SATFINITE.E4M3.F32.PACK_AB_MERGE_C R75, RZ, R75, RZ ;  /* 0x0000004bff4b723e */ /* 0x000fe200048070ff */
[----:B------:R1:W-:Y:S01]  /*4b50*/  @!P5 STG.E.U8 desc[UR20][R14.64+0x9], R21 ;  /* 0x000009150e00d986 */ /* 0x0003e2000c101114 */
[C---:B------:R-:W-:Y:S01]  /*4b60*/  ISETP.LT.OR P5, PT, R6.reuse, 0x1, !P3 ;  /* 0x000000010600780c */ /* 0x040fe20005fa1670 */
[-C--:B------:R-:W-:Y:S01]  /*4b70*/  FMUL R67, R67, R12.reuse ;  /* 0x0000000c43437220 */ /* 0x080fe20000400000 */
[C---:B------:R-:W-:Y:S01]  /*4b80*/  ISETP.LT.OR P3, PT, R6.reuse, 0x9, !P3 ;  /* 0x000000090600780c */ /* 0x040fe20005f61670 */
[----:B------:R-:W-:Y:S01]  /*4b90*/  @!P1 STG.E.U8 desc[UR20][R16.64+0x8], R79 ;  /* 0x0000084f10009986 */ /* 0x000fe2000c101114 */
[----:B------:R-:W-:Y:S01]  /*4ba0*/  ISETP.LT.OR P1, PT, R6, 0x1, !P0 ;  /* 0x000000010600780c */ /* 0x000fe20004721670 */
[----:B------:R-:W-:Y:S01]  /*4bb0*/  FMUL R66, R66, R12 ;  /* 0x0000000c42427220 */ /* 0x000fe20000400000 */
[----:B0-----:R-:W-:Y:S01]  /*4bc0*/  F2FP.SATFINITE.E4M3.F32.PACK_AB_MERGE_C R5, RZ, R76, RZ ;  /* 0x0000004cff05723e */ /* 0x001fe200048070ff */
[----:B------:R-:W-:Y:S01]  /*4bd0*/  @!P2 STG.E.U8 desc[UR20][R16.64+0x9], R25 ;  /* 0x000009191000a986 */ /* 0x000fe2000c101114 */
[----:B------:R-:W-:Y:S01]  /*4be0*/  ISETP.GE.AND P2, PT, R24, 0x19, PT ;  /* 0x000000191800780c */ /* 0x000fe20003f46270 */
[-C--:B------:R-:W-:Y:S01]  /*4bf0*/  FMUL R65, R65, R12.reuse ;  /* 0x0000000c41417220 */ /* 0x080fe20000400000 */
[----:B------:R-:W-:Y:S01]  /*4c00*/  ISETP.LT.OR P0, PT, R6, 0x9, !P0 ;  /* 0x000000090600780c */ /* 0x000fe20004701670 */
[----:B------:R-:W-:Y:S01]  /*4c10*/  FMUL R64, R64, R12 ;  /* 0x0000000c40407220 */ /* 0x000fe20000400000 */
[----:B------:R-:W-:Y:S01]  /*4c20*/  ISETP.LT.OR P6, PT, R6, 0x1, !P2 ;  /* 0x000000010600780c */ /* 0x000fe200057c1670 */
[----:B------:R0:W-:Y:S01]  /*4c30*/  @!P5 STG.E.U8 desc[UR20][R14.64+0x11], R5 ;  /* 0x000011050e00d986 */ /* 0x0001e2000c101114 */
[----:B-1----:R-:W-:Y:S01]  /*4c40*/  F2FP.SATFINITE.E4M3.F32.PACK_AB_MERGE_C R21, RZ, R74, RZ ;  /* 0x0000004aff15723e */ /* 0x002fe200048070ff */
[-C--:B------:R-:W-:Y:S01]  /*4c50*/  FMUL R62, R62, R12.reuse ;  /* 0x0000000c3e3e7220 */ /* 0x080fe20000400000 */
[----:B------:R-:W-:Y:S01]  /*4c60*/  F2FP.SATFINITE.E4M3.F32.PACK_AB_MERGE_C R73, RZ, R73, RZ ;  /* 0x00000049ff49723e */ /* 0x000fe200048070ff */
[----:B------:R-:W-:Y:S01]  /*4c70*/  @!P1 STG.E.U8 desc[UR20][R14.64+0x10], R77 ;  /* 0x0000104d0e009986 */ /* 0x000fe2000c101114 */
[----:B------:R-:W-:Y:S01]  /*4c80*/  ISETP.GE.AND P1, PT, R24, 0x1a, PT ;  /* 0x0000001a1800780c */ /* 0x000fe20003f26270 */
[-C--:B------:R-:W-:Y:S01]  /*4c90*/  FMUL R63, R63, R12.reuse ;  /* 0x0000000c3f3f7220 */ /* 0x080fe20000400000 */
[C---:B------:R-:W-:Y:S01]  /*4ca0*/  ISETP.LT.OR P2, PT, R6.reuse, 0x9, !P2 ;  /* 0x000000090600780c */ /* 0x040fe20005741670 */
[----:B------:R1:W-:Y:S01]  /*4cb0*/  @!P3 STG.E.U8 desc[UR20][R16.64+0x11], R21 ;  /* 0x000011151000b986 */ /* 0x0003e2000c101114 */
[C---:B------:R-:W-:Y:S01]  /*4cc0*/  ISETP.LT.OR P5, PT, R6.reuse, 0x1, !P1 ;  /* 0x000000010600780c */ /* 0x040fe20004fa1670 */
[----:B------:R-:W-:Y:S01]  /*4cd0*/  FMUL R61, R61, R12 ;  /* 0x0000000c3d3d7220 */ /* 0x000fe20000400000 */
[----:B------:R-:W-:Y:S01]  /*4ce0*/  ISETP.LT.OR P3, PT, R6, 0x9, !P1 ;  /* 0x000000090600780c */ /* 0x000fe20004f61670 */
[----:B------:R-:W-:Y:S01]  /*4cf0*/  @!P0 STG.E.U8 desc[UR20][R16.64+0x10], R75 ;  /* 0x0000104b10008986 */ /* 0x000fe2000c101114 */
[----:B0-----:R-:W-:Y:S01]  /*4d00*/  F2FP.SATFINITE.E4M3.F32.PACK_AB_MERGE_C R5, RZ, R72, RZ ;  /* 0x00000048ff05723e */ /* 0x001fe200048070ff */
[-C--:B------:R-:W-:Y:S01]  /*4d10*/  FMUL R60, R60, R12.reuse ;  /* 0x0000000c3c3c7220 */ /* 0x080fe20000400000 */
[C---:B------:R-:W-:Y:S01]  /*4d20*/  ISETP.GE.AND P0, PT, R24.reuse, 0x21, PT ;  /* 0x000000211800780c */ /* 0x040fe20003f06270 */
[----:B------:R-:W-:Y:S01]  /*4d30*/  @!P6 STG.E.U8 desc[UR20][R14.64+0x18], R73 ;  /* 0x000018490e00e986 */ /* 0x000fe2000c101114 */
[----:B------:R-:W-:Y:S01]  /*4d40*/  ISETP.GE.AND P1, PT, R24, 0x22, PT ;  /* 0x000000221800780c */ /* 0x000fe20003f26270 */
[-C--:B------:R-:W-:Y:S01]  /*4d50*/  FMUL R59, R59, R12.reuse ;  /* 0x0000000c3b3b7220 */ /* 0x080fe20000400000 */
[----:B------:R-:W-:Y:S01]  /*4d60*/  ISETP.LT.OR P6, PT, R6, 0x1, !P0 ;  /* 0x000000010600780c */ /* 0x000fe200047c1670 */
[----:B------:R-:W-:Y:S01]  /*4d70*/  FMUL R58, R58, R12 ;  /* 0x0000000c3a3a7220 */ /* 0x000fe20000400000 */
[----:B-1----:R-:W-:Y:S01]  /*4d80*/  F2FP.SATFINITE.E4M3.F32.PACK_AB_MERGE_C R21, RZ, R70, RZ ;  /* 0x00000046ff15723e */ /* 0x002fe200048070ff */
[----:B------:R0:W-:Y:S01]  /*4d90*/  @!P5 STG.E.U8 desc[UR20][R14.64+0x19], R5 ;  /* 0x000019050e00d986 */ /* 0x0001e2000c101114 */
[----:B------:R-:W-:Y:S01]  /*4da0*/  ISETP.LT.OR P5, PT, R6, 0x1, !P1 ;  /* 0x000000010600780c */ /* 0x000fe20004fa1670 */
[-C--:B------:R-:W-:Y:S01]  /*4db0*/  FMUL R57, R57, R12.reuse ;  /* 0x0000000c39397220 */ /* 0x080fe20000400000 */
[----:B------:R-:W-:Y:S01]  /*4dc0*/  F2FP.SATFINITE.E4M3.F32.PACK_AB_MERGE_C R71, RZ, R71, RZ ;  /* 0x00000047ff47723e */ /* 0x000fe200048070ff */
[----:B------:R1:W-:Y:S01]  /*4dd0*/  @!P3 STG.E.U8 desc[UR20][R16.64+0x19], R21 ;  /* 0x000019151000b986 */ /* 0x0003e2000c101114 */
[----:B------:R-:W-:Y:S01]  /*4de0*/  F2FP.SATFINITE.E4M3.F32.PACK_AB_MERGE_C R69, RZ, R69, RZ ;  /* 0x00000045ff45723e */ /* 0x000fe200048070ff */
[----:B------:R-:W-:Y:S01]  /*4df0*/  FMUL R56, R56, R12 ;  /* 0x0000000c38387220 */ /* 0x000fe20000400000 */
[----:B------:R-:W-:Y:S01]  /*4e00*/  F2FP.SATFINITE.E4M3.F32.PACK_AB_MERGE_C R25, RZ, R68, RZ ;  /* 0x00000044ff19723e */ /* 0x000fe200048070ff */
[----:B------:R-:W-:Y:S01]  /*4e10*/  @!P2 STG.E.U8 desc[UR20][R16.64+0x18], R71 ;  /* 0x000018471000a986 */ /* 0x000fe2000c101114 */
[----:B------:R-:W-:Y:S01]  /*4e20*/  ISETP.LT.OR P3, PT, R6, 0x9, !P1 ;  /* 0x000000090600780c */ /* 0x000fe20004f61670 */
[-C--:B------:R-:W-:Y:S01]  /*4e30*/  FMUL R23, R23, R12.reuse ;  /* 0x0000000c17177220 */ /* 0x080fe20000400000 */
[----:B------:R-:W-:Y:S01]  /*4e40*/  ISETP.GE.AND P2, PT, R24, 0x29, PT ;  /* 0x000000291800780c */ /* 0x000fe20003f46270 */
[----:B------:R-:W-:Y:S01]  /*4e50*/  @!P6 STG.E.U8 desc[UR20][R14.64+0x20], R69 ;  /* 0x000020450e00e986 */ /* 0x000fe2000c101114 */
[----:B------:R-:W-:Y:S01]  /*4e60*/  ISETP.LT.OR P0, PT, R6, 0x9, !P0 ;  /* 0x000000090600780c */ /* 0x000fe20004701670 */
[----:B------:R-:W-:Y:S01]  /*4e70*/  FMUL R22, R22, R12 ;  /* 0x0000000c16167220 */ /* 0x000fe20000400000 */
[----:B------:R-:W-:Y:S01]  /*4e80*/  ISETP.GE.AND P1, PT, R24, 0x2a, PT ;  /* 0x0000002a1800780c */ /* 0x000fe20003f26270 */
[----:B------:R-:W-:Y:S01]  /*4e90*/  @!P5 STG.E.U8 desc[UR20][R14.64+0x21], R25 ;  /* 0x000021190e00d986 */ /* 0x000fe2000c101114 */
[----:B------:R-:W-:-:S02]  /*4ea0*/  ISETP.LT.OR P6, PT, R6, 0x1, !P2 ;  /* 0x000000010600780c */ /* 0x000fc400057c1670 */
[C---:B------:R-:W-:Y:S02]  /*4eb0*/  ISETP.LT.OR P5, PT, R6.reuse, 0x1, !P1 ;  /* 0x000000010600780c */ /* 0x040fe40004fa1670 */
[----:B------:R-:W-:Y:S02]  /*4ec0*/  F2FP.SATFINITE.E4M3.F32.PACK_AB_MERGE_C R67, RZ, R67, RZ ;  /* 0x00000043ff43723e */ /* 0x000fe400048070ff */
[----:B0-----:R-:W-:Y:S02]  /*4ed0*/  F2FP.SATFINITE.E4M3.F32.PACK_AB_MERGE_C R5, RZ, R66, RZ ;  /* 0x00000042ff05723e */ /* 0x001fe400048070ff */
[----:B------:R-:W-:Y:S01]  /*4ee0*/  F2FP.SATFINITE.E4M3.F32.PACK_AB_MERGE_C R65, RZ, R65, RZ ;  /* 0x00000041ff41723e */ /* 0x000fe200048070ff */
[----:B------:R-:W-:Y:S01]  /*4ef0*/  @!P0 STG.E.U8 desc[UR20][R16.64+0x20], R67 ;  /* 0x0000204310008986 */ /* 0x000fe2000c101114 */
[----:B-1----:R-:W-:Y:S02]  /*4f00*/  F2FP.SATFINITE.E4M3.F32.PACK_AB_MERGE_C R21, RZ, R64, RZ ;  /* 0x00000040ff15723e */ /* 0x002fe400048070ff */
[C---:B------:R-:W-:Y:S01]  /*4f10*/  ISETP.LT.OR P1, PT, R6.reuse, 0x9, !P1 ;  /* 0x000000090600780c */ /* 0x040fe20004f21670 */
[----:B------:R0:W-:Y:S01]  /*4f20*/  @!P3 STG.E.U8 desc[UR20][R16.64+0x21], R5 ;  /* 0x000021051000b986 */ /* 0x0001e2000c101114 */
[----:B------:R-:W-:-:S02]  /*4f30*/  ISETP.LT.OR P2, PT, R6, 0x9, !P2 ;  /* 0x000000090600780c */ /* 0x000fc40005741670 */
[C---:B------:R-:W-:Y:S01]  /*4f40*/  ISETP.GE.AND P3, PT, R24.reuse, 0x31, PT ;  /* 0x000000311800780c */ /* 0x040fe20003f66270 */
[----:B------:R-:W-:Y:S01]  /*4f50*/  @!P6 STG.E.U8 desc[UR20][R14.64+0x28], R65 ;  /* 0x000028410e00e986 */ /* 0x000fe2000c101114 */
[----:B------:R-:W-:Y:S02]  /*4f60*/  ISETP.GE.AND P0, PT, R24, 0x32, PT ;  /* 0x000000321800780c */ /* 0x000fe40003f06270 */
[----:B------:R-:W-:Y:S01]  /*4f70*/  F2FP.SATFINITE.E4M3.F32.PACK_AB_MERGE_C R63, RZ, R63, RZ ;  /* 0x0000003fff3f723e */ /* 0x000fe200048070ff */
[----:B------:R1:W-:Y:S01]  /*4f80*/  @!P5 STG.E.U8 desc[UR20][R14.64+0x29], R21 ;  /* 0x000029150e00d986 */ /* 0x0003e2000c101114 */
[C---:B------:R-:W-:Y:S02]  /*4f90*/  ISETP.LT.OR P5, PT, R6.reuse, 0x1, !P3 ;  /* 0x000000010600780c */ /* 0x040fe40005fa1670 */
[----:B------:R-:W-:Y:S02]  /*4fa0*/  ISETP.LT.OR P6, PT, R6, 0x1, !P0 ;  /* 0x000000010600780c */ /* 0x000fe400047c1670 */
[----:B0-----:R-:W-:Y:S01]  /*4fb0*/  F2FP.SATFINITE.E4M3.F32.PACK_AB_MERGE_C R5, RZ, R62, RZ ;  /* 0x0000003eff05723e */ /* 0x001fe200048070ff */
[----:B------:R-:W-:Y:S01]  /*4fc0*/  @!P2 STG.E.U8 desc[UR20][R16.64+0x28], R63 ;  /* 0x0000283f1000a986 */ /* 0x000fe2000c101114 */
[----:B------:R-:W-:-:S02]  /*4fd0*/  F2FP.SATFINITE.E4M3.F32.PACK_AB_MERGE_C R61, RZ, R61, RZ ;  /* 0x0000003dff3d723e */ /* 0x000fc400048070ff */
[----:B------:R-:W-:Y:S01]  /*4fe0*/  ISETP.GE.AND P2, PT, R24, 0x3a, PT ;  /* 0x0000003a1800780c */ /* 0x000fe20003f46270 */
[----:B------:R0:W-:Y:S01]  /*4ff0*/  @!P1 STG.E.U8 desc[UR20][R16.64+0x29], R5 ;  /* 0x0000290510009986 */ /* 0x0001e2000c101114 */
[----:B------:R-:W-:Y:S02]  /*5000*/  ISETP.LT.OR P1, PT, R6, 0x9, !P3 ;  /* 0x000000090600780c */ /* 0x000fe40005f21670 */
[----:B-1----:R-:W-:Y:S01]  /*5010*/  F2FP.SATFINITE.E4M3.F32.PACK_AB_MERGE_C R21, RZ, R60, RZ ;  /* 0x0000003cff15723e */ /* 0x002fe200048070ff */
[----:B------:R-:W-:Y:S01]  /*5020*/  @!P5 STG.E.U8 desc[UR20][R14.64+0x30], R61 ;  /* 0x0000303d0e00d986 */ /* 0x000fe2000c101114 */
[----:B------:R-:W-:Y:S02]  /*5030*/  ISETP.GE.AND P3, PT, R24, 0x39, PT ;  /* 0x000000391800780c */ /* 0x000fe40003f66270 */
[C---:B------:R-:W-:Y:S01]  /*5040*/  ISETP.LT.OR P0, PT, R6.reuse, 0x9, !P0 ;  /* 0x000000090600780c */ /* 0x040fe20004701670 */
[----:B------:R1:W-:Y:S01]  /*5050*/  @!P6 STG.E.U8 desc[UR20][R14.64+0x31], R21 ;  /* 0x000031150e00e986 */ /* 0x0003e2000c101114 */
[----:B------:R-:W-:-:S02]  /*5060*/  ISETP.LT.OR P5, PT, R6, 0x1, !P3 ;  /* 0x000000010600780c */ /* 0x000fc40005fa1670 */
[C---:B------:R-:W-:Y:S02]  /*5070*/  ISETP.LT.OR P6, PT, R6.reuse, 0x1, !P2 ;  /* 0x000000010600780c */ /* 0x040fe400057c1670 */
[C---:B------:R-:W-:Y:S02]  /*5080*/  ISETP.LT.OR P3, PT, R6.reuse, 0x9, !P3 ;  /* 0x000000090600780c */ /* 0x040fe40005f61670 */
[----:B------:R-:W-:Y:S02]  /*5090*/  ISETP.LT.OR P2, PT, R6, 0x9, !P2 ;  /* 0x000000090600780c */ /* 0x000fe40005741670 */
[----:B------:R-:W-:Y:S02]  /*50a0*/  F2FP.SATFINITE.E4M3.F32.PACK_AB_MERGE_C R59, RZ, R59, RZ ;  /* 0x0000003bff3b723e */ /* 0x000fe400048070ff */
[----:B0-----:R-:W-:Y:S02]  /*50b0*/  F2FP.SATFINITE.E4M3.F32.PACK_AB_MERGE_C R5, RZ, R58, RZ ;  /* 0x0000003aff05723e */ /* 0x001fe400048070ff */
[----:B------:R-:W-:Y:S01]  /*50c0*/  F2FP.SATFINITE.E4M3.F32.PACK_AB_MERGE_C R57, RZ, R57, RZ ;  /* 0x00000039ff39723e */ /* 0x000fe200048070ff */
[----:B------:R0:W-:Y:S01]  /*50d0*/  @!P1 STG.E.U8 desc[UR20][R16.64+0x30], R59 ;  /* 0x0000303b10009986 */ /* 0x0001e2000c101114 */
[----:B-1----:R-:W-:-:S02]  /*50e0*/  F2FP.SATFINITE.E4M3.F32.PACK_AB_MERGE_C R21, RZ, R56, RZ ;  /* 0x00000038ff15723e */ /* 0x002fc400048070ff */
[----:B------:R-:W-:Y:S01]  /*50f0*/  F2FP.SATFINITE.E4M3.F32.PACK_AB_MERGE_C R23, RZ, R23, RZ ;  /* 0x00000017ff17723e */ /* 0x000fe200048070ff */
[----:B------:R0:W-:Y:S01]  /*5100*/  @!P0 STG.E.U8 desc[UR20][R16.64+0x31], R5 ;  /* 0x0000310510008986 */ /* 0x0001e2000c101114 */
[----:B------:R-:W-:-:S03]  /*5110*/  F2FP.SATFINITE.E4M3.F32.PACK_AB_MERGE_C R25, RZ, R22, RZ ;  /* 0x00000016ff19723e */ /* 0x000fc600048070ff */
[----:B------:R0:W-:Y:S04]  /*5120*/  @!P5 STG.E.U8 desc[UR20][R14.64+0x38], R57 ;  /* 0x000038390e00d986 */ /* 0x0001e8000c101114 */
[----:B------:R0:W-:Y:S04]  /*5130*/  @!P6 STG.E.U8 desc[UR20][R14.64+0x39], R21 ;  /* 0x000039150e00e986 */ /* 0x0001e8000c101114 */
[----:B------:R0:W-:Y:S04]  /*5140*/  @!P3 STG.E.U8 desc[UR20][R16.64+0x38], R23 ;  /* 0x000038171000b986 */ /* 0x0001e8000c101114 */
[----:B------:R0:W-:Y:S02]  /*5150*/  @!P2 STG.E.U8 desc[UR20][R16.64+0x39], R25 ;  /* 0x000039191000a986 */ /* 0x0001e4000c101114 */
.L_x_102:
[----:B------:R-:W-:Y:S05]  /*5160*/  BSYNC B0 ;  /* 0x0000000000007941 */ /* 0x000fea0003800000 */
.L_x_36:
[C---:B------:R-:W-:Y:S01]  /*5170*/  LEA R2, P0, R8.reuse, R2, 0x1 ;  /* 0x0000000208027211 */ /* 0x040fe200078008ff */
[----:B------:R-:W-:Y:S01]  /*5180*/  ULDC.64 UR6, c[0x0][0x650] ;  /* 0x0001940000067ab9 */ /* 0x000fe20000000a00 */
[----:B-----5:R-:W-:Y:S01]  /*5190*/  IMAD.U32 R4, RZ, RZ, UR16 ;  /* 0x00000010ff047e24 */ /* 0x020fe2000f8e00ff */
[----:B0-----:R-:W-:Y:S01]  /*51a0*/  PRMT R14, RZ, 0x7610, R14 ;  /* 0x00007610ff0e7816 */ /* 0x001fe2000000000e */
[----:B------:R-:W-:Y:S01]  /*51b0*/  IMAD.MOV.U32 R6, RZ, RZ, -0x1 ;  /* 0xffffffffff067424 */ /* 0x000fe200078e00ff */
[----:B------:R-:W-:Y:S01]  /*51c0*/  LEA.HI.X R3, R8, R3, R0, 0x1, P0 ;  /* 0x0000000308037211 */ /* 0x000fe200000f0c00 */
[----:B------:R0:W-:Y:S01]  /*51d0*/  SYNCS.ARRIVE.TRANS64.A1T0 RZ, [R4+UR24], RZ ;  /* 0x000000ff04ff79a7 */ /* 0x0001e20008100018 */
[----:B------:R-:W-:Y:S01]  /*51e0*/  ISETP.GE.U32.AND P0, PT, R2, UR6, PT ;  /* 0x0000000602007c0c */ /* 0x000fe2000bf06070 */
[----:B------:R-:W-:-:S03]  /*51f0*/  IMAD.MOV.U32 R5, RZ, RZ, -0x1 ;  /* 0xffffffffff057424 */ /* 0x000fc600078e00ff */
[----:B------:R-:W-:Y:S01]  /*5200*/  ISETP.GE.U32.AND.EX P0, PT, R3, UR7, PT, P0 ;  /* 0x0000000703007c0c */ /* 0x000fe2000bf06100 */
[----:B0-----:R-:W-:-:S12]  /*5210*/  IMAD.MOV.U32 R4, RZ, RZ, -0x1 ;  /* 0xffffffffff047424 */ /* 0x001fd800078e00ff */
[----:B------:R-:W-:Y:S05]  /*5220*/  @P0 BRA `(.L_x_103) ;  /* 0x0000000400600947 */ /* 0x000fea0003800000 */
[----:B------:R-:W0:Y:S01]  /*5230*/  S2R R26, SR_CTAID.X ;  /* 0x00000000001a7919 */ /* 0x000e220000002500 */
[----:B--234-:R-:W2:Y:S01]  /*5240*/  LDC.64 R20, c[0x0][0x628] ;  /* 0x00018a00ff147b82 */ /* 0x01cea20000000a00 */
[----:B------:R-:W-:Y:S01]  /*5250*/  ULDC UR6, c[0x0][0x150] ;  /* 0x0000540000067ab9 */ /* 0x000fe20000000800 */
[----:B-1----:R-:W-:Y:S01]  /*5260*/  IMAD.MOV.U32 R16, RZ, RZ, R2 ;  /* 0x000000ffff107224 */ /* 0x002fe200078e0002 */
[----:B------:R-:W1:Y:S01]  /*5270*/  S2R R28, SR_CTAID.Y ;  /* 0x00000000001c7919 */ /* 0x000e620000002600 */
[----:B------:R-:W-:-:S04]  /*5280*/  IMAD.MOV.U32 R17, RZ, RZ, R3 ;  /* 0x000000ffff117224 */ /* 0x000fc800078e0003 */
[----:B------:R-:W3:Y:S08]  /*5290*/  LDC R29, c[0x0][0x144] ;  /* 0x00005100ff1d7b82 */ /* 0x000ef00000000800 */
[----:B------:R-:W4:Y:S08]  /*52a0*/  LDC R6, c[0x0][0x630] ;  /* 0x00018c00ff067b82 */ /* 0x000f300000000800 */
[----:B------:R-:W1:Y:S01]  /*52b0*/  LDC.64 R24, c[0x0][0x620] ;  /* 0x00018800ff187b82 */ /* 0x000e620000000a00 */
[----:B--2---:R-:W-:-:S04]  /*52c0*/  ISETP.NE.U32.AND P0, PT, R20, RZ, PT ;  /* 0x000000ff1400720c */ /* 0x004fc80003f05070 */
[----:B------:R-:W-:Y:S02]  /*52d0*/  ISETP.NE.AND.EX P0, PT, R21, RZ, PT, P0 ;  /* 0x000000ff1500720c */ /* 0x000fe40003f05300 */
[----:B0-----:R-:W-:-:S05]  /*52e0*/  I2FP.F32.U32 R4, R26 ;  /* 0x0000001a00047245 */ /* 0x001fca0000201000 */
[----:B------:R-:W-:-:S04]  /*52f0*/  FMUL R4, R4, UR6 ;  /* 0x0000000604047c20 */ /* 0x000fc80008400000 */
[----:B------:R0:W2:Y:S02]  /*5300*/  F2I.U32.TRUNC.NTZ R27, R4 ;  /* 0x00000004001b7305 */ /* 0x0000a4000020f000 */
[----:B---34-:R-:W-:Y:S05]  /*5310*/  @!P0 BRA `(.L_x_104) ;  /* 0x0000000000288947 */ /* 0x018fea0003800000 */
[----:B------:R-:W3:Y:S02]  /*5320*/  LDC R5, c[0x0][0x634] ;  /* 0x00018d00ff057b82 */ /* 0x000ee40000000800 */
[----:B---3--:R-:W-:-:S05]  /*5330*/  IADD3 R17, P0, R2, R5, RZ ;  /* 0x0000000502117210 */ /* 0x008fca0007f1e0ff */
[----:B------:R-:W-:-:S04]  /*5340*/  IMAD.X R23, RZ, RZ, R3, P0 ;  /* 0x000000ffff177224 */ /* 0x000fc800000e0603 */
[----:B0-----:R-:W-:-:S04]  /*5350*/  IMAD.WIDE.U32 R4, R23, R20, RZ ;  /* 0x0000001417047225 */ /* 0x001fc800078e00ff */
[----:B------:R-:W-:-:S04]  /*5360*/  IMAD.WIDE.U32 R14, P0, R17, R21, R4 ;  /* 0x00000015110e7225 */ /* 0x000fc80007800004 */
[----:B------:R-:W-:-:S04]  /*5370*/  IMAD.WIDE.U32 R4, R17, R20, RZ ;  /* 0x0000001411047225 */ /* 0x000fc800078e00ff */
[----:B------:R-:W-:Y:S01]  /*5380*/  IMAD.X R17, RZ, RZ, RZ, P0 ;  /* 0x000000ffff117224 */ /* 0x000fe200000e06ff */
[----:B------:R-:W-:Y:S01]  /*5390*/  IADD3 RZ, P0, R5, R14, RZ ;  /* 0x0000000e05ff7210 */ /* 0x000fe20007f1e0ff */
[----:B------:R-:W-:-:S04]  /*53a0*/  IMAD.MOV.U32 R16, RZ, RZ, R15 ;  /* 0x000000ffff107224 */ /* 0x000fc800078e000f */
[----:B------:R-:W-:-:S08]  /*53b0*/  IMAD.WIDE.U32.X R16, R23, R21, R16, P0 ;  /* 0x0000001517107225 */ /* 0x000fd000000e0410 */
.L_x_104:
[-CC-:B------:R-:W-:Y:S01]  /*53c0*/  SHF.R.U64 R22, R16, R6.reuse, R17.reuse ;  /* 0x0000000610167219 */ /* 0x180fe20000001211 */
[----:B------:R-:W3:Y:S01]  /*53d0*/  LDC.64 R32, c[0x0][0x640] ;  /* 0x00019000ff207b82 */ /* 0x000ee20000000a00 */
[----:B0-----:R-:W-:Y:S01]  /*53e0*/  SHF.R.U32.HI R4, RZ, R6, R17 ;  /* 0x00000006ff047219 */ /* 0x001fe20000011611 */
[----:B--2---:R-:W-:Y:S01]  /*53f0*/  IMAD.MOV R27, RZ, RZ, -R27 ;  /* 0x000000ffff1b7224 */ /* 0x004fe200078e0a1b */
[----:B------:R-:W-:Y:S01]  /*5400*/  IADD3 R15, P0, RZ, -R22, RZ ;  /* 0x80000016ff0f7210 */ /* 0x000fe20007f1e0ff */
[----:B------:R-:W-:Y:S01]  /*5410*/  ULDC UR6, c[0x0][0x154] ;  /* 0x0000550000067ab9 */ /* 0x000fe20000000800 */
[----:B------:R-:W-:Y:S02]  /*5420*/  IMAD.MOV.U32 R17, RZ, RZ, 0x1 ;  /* 0x00000001ff117424 */ /* 0x000fe400078e00ff */
[----:B------:R-:W-:Y:S01]  /*5430*/  IMAD R27, R29, R27, R26 ;  /* 0x0000001b1d1b7224 */ /* 0x000fe200078e021a */
[----:B------:R-:W0:Y:S01]  /*5440*/  LDC R14, c[0x0][0x618] ;  /* 0x00018600ff0e7b82 */ /* 0x000e220000000800 */
[----:B------:R-:W-:-:S04]  /*5450*/  IMAD.X R5, RZ, RZ, ~R4, P0 ;  /* 0x000000ffff057224 */ /* 0x000fc800000e0e04 */
[-C--:B-1----:R-:W-:Y:S02]  /*5460*/  IMAD R6, R5, R24.reuse, RZ ;  /* 0x0000001805067224 */ /* 0x082fe400078e02ff */
[C---:B------:R-:W-:Y:S01]  /*5470*/  IMAD.WIDE.U32 R4, R15.reuse, R24, R2 ;  /* 0x000000180f047225 */ /* 0x040fe200078e0002 */
[----:B------:R-:W1:Y:S03]  /*5480*/  LDC R16, c[0x0][0x608] ;  /* 0x00018200ff107b82 */ /* 0x000e660000000800 */
[----:B------:R-:W-:Y:S01]  /*5490*/  IMAD R15, R15, R25, R6 ;  /* 0x000000190f0f7224 */ /* 0x000fe200078e0206 */
[----:B------:R-:W-:-:S03]  /*54a0*/  I2FP.F32.U32 R6, R28 ;  /* 0x0000001c00067245 */ /* 0x000fc60000201000 */
[----:B------:R-:W-:Y:S01]  /*54b0*/  IMAD.IADD R5, R5, 0x1, R15 ;  /* 0x0000000105057824 */ /* 0x000fe200078e020f */
[----:B------:R-:W2:Y:S01]  /*54c0*/  LDC R30, c[0x0][0x658] ;  /* 0x00019600ff1e7b82 */ /* 0x000ea20000000800 */
[----:B---3--:R-:W-:Y:S01]  /*54d0*/  ISETP.NE.U32.AND P0, PT, R32, RZ, PT ;  /* 0x000000ff2000720c */ /* 0x008fe20003f05070 */
[----:B------:R-:W-:-:S03]  /*54e0*/  IMAD.MOV.U32 R15, RZ, RZ, -0x1 ;  /* 0xffffffffff0f7424 */ /* 0x000fc600078e00ff */
[----:B------:R-:W-:-:S03]  /*54f0*/  ISETP.NE.AND.EX P0, PT, R33, RZ, PT, P0 ;  /* 0x000000ff2100720c */ /* 0x000fc60003f05300 */
[----:B------:R-:W3:Y:S01]  /*5500*/  LDC R25, c[0x0][0x148] ;  /* 0x00005200ff197b82 */ /* 0x000ee20000000800 */
[-CC-:B0-----:R-:W-:Y:S02]  /*5510*/  SHF.R.U64 R20, R4, R14.reuse, R5.reuse ;  /* 0x0000000e04147219 */ /* 0x181fe40000001205 */
[----:B------:R-:W-:Y:S01]  /*5520*/  SHF.R.U32.HI R5, RZ, R14, R5 ;  /* 0x0000000eff057219 */ /* 0x000fe20000011605 */
[----:B------:R-:W-:-:S04]  /*5530*/  FMUL R14, R6, UR6 ;  /* 0x00000006060e7c20 */ /* 0x000fc80008400000 */
[----:B------:R-:W0:Y:S01]  /*5540*/  LDC R26, c[0x0][0x600] ;  /* 0x00018000ff1a7b82 */ /* 0x000e220000000800 */
[----:B------:R4:W0:Y:S01]  /*5550*/  F2I.U32.TRUNC.NTZ R23, R14 ;  /* 0x0000000e00177305 */ /* 0x000822000020f000 */
[-CC-:B-1----:R-:W-:Y:S02]  /*5560*/  SHF.R.U64 R6, R20, R16.reuse, R5.reuse ;  /* 0x0000001014067219 */ /* 0x182fe40000001205 */
[----:B------:R-:W-:-:S04]  /*5570*/  SHF.R.U32.HI R5, RZ, R16, R5 ;  /* 0x00000010ff057219 */ /* 0x000fc80000011605 */
[----:B------:R-:W1:Y:S01]  /*5580*/  LDC R31, c[0x0][0x648] ;  /* 0x00019200ff1f7b82 */ /* 0x000e620000000800 */
[-CC-:B--2---:R-:W-:Y:S02]  /*5590*/  SHF.R.U64 R24, R6, R30.reuse, R5.reuse ;  /* 0x0000001e06187219 */ /* 0x184fe40000001205 */
[-C--:B------:R-:W-:Y:S02]  /*55a0*/  SHF.L.U32 R15, R15, R30.reuse, RZ ;  /* 0x0000001e0f0f7219 */ /* 0x080fe400000006ff */
[-C--:B------:R-:W-:Y:S01]  /*55b0*/  SHF.R.U32.HI R5, RZ, R30.reuse, R5 ;  /* 0x0000001eff057219 */ /* 0x080fe20000011605 */
[----:B------:R-:W-:Y:S01]  /*55c0*/  IMAD.MOV.U32 R4, RZ, RZ, R24 ;  /* 0x000000ffff047224 */ /* 0x000fe200078e0018 */
[----:B------:R-:W-:Y:S01]  /*55d0*/  SHF.L.U32 R30, R17, R30, RZ ;  /* 0x0000001e111e7219 */ /* 0x000fe200000006ff */
[----:B------:R-:W2:Y:S01]  /*55e0*/  LDC R34, c[0x0][0x638] ;  /* 0x00018e00ff227b82 */ /* 0x000ea20000000800 */
[----:B------:R-:W-:-:S07]  /*55f0*/  LOP3.LUT R29, RZ, R15, RZ, 0x33, !PT ;  /* 0x0000000fff1d7212 */ /* 0x000fce00078e33ff */
[----:B------:R-:W0:Y:S01]  /*5600*/  LDC R35, c[0x0][0x610] ;  /* 0x00018400ff237b82 */ /* 0x000e220000000800 */
        /* <DEDUP_REMOVED lines=11> */
.L_x_105:
[----:B-1----:R-:W-:Y:S01]  /*56c0*/  SHF.R.U64 R4, R4, R31, R5 ;  /* 0x0000001f04047219 */ /* 0x002fe20000001205 */
[----:B0-----:R-:W-:Y:S01]  /*56d0*/  VIADD R17, R26, 0xffffffff ;  /* 0xffffffff1a117836 */ /* 0x001fe20000000000 */
[----:B------:R-:W-:Y:S01]  /*56e0*/  LOP3.LUT R15, R6, R29, RZ, 0xc0, !PT ;  /* 0x0000001d060f7212 */ /* 0x000fe200078ec0ff */
[----:B------:R-:W-:Y:S02]  /*56f0*/  IMAD.MOV R23, RZ, RZ, -R23 ;  /* 0x000000ffff177224 */ /* 0x000fe400078e0a17 */
[----:B------:R-:W-:Y:S02]  /*5700*/  IMAD.MOV R5, RZ, RZ, -R4 ;  /* 0x000000ffff057224 */ /* 0x000fe400078e0a04 */
[----:B------:R-:W-:Y:S01]  /*5710*/  IMAD R6, R30, R4, R15 ;  /* 0x000000041e067224 */ /* 0x000fe200078e020f */
[----:B------:R-:W-:Y:S01]  /*5720*/  LOP3.LUT R15, R20, R17, RZ, 0xc0, !PT ;  /* 0x00000011140f7212 */ /* 0x000fe200078ec0ff */
[----:B---3--:R-:W-:Y:S02]  /*5730*/  @P4 IMAD R27, R25, R23, R28 ;  /* 0x00000017191b4224 */ /* 0x008fe400078e021c */
[----:B--2---:R-:W-:-:S02]  /*5740*/  IMAD R4, R5, R34, R24 ;  /* 0x0000002205047224 */ /* 0x004fc400078e0218 */
[----:B------:R-:W-:Y:S02]  /*5750*/  IMAD R6, R6, R35, R27 ;  /* 0x0000002306067224 */ /* 0x000fe400078e021b */
[----:B------:R-:W-:Y:S02]  /*5760*/  IMAD R5, R4, R26, R15 ;  /* 0x0000001a04057224 */ /* 0x000fe400078e020f */
[----:B------:R-:W-:-:S03]  /*5770*/  IMAD.MOV.U32 R14, RZ, RZ, 0x1 ;  /* 0x00000001ff0e7424 */ /* 0x000fc600078e00ff */
[----:B------:R-:W-:Y:S02]  /*5780*/  SEL R4, R5, R6, !P4 ;  /* 0x0000000605047207 */ /* 0x000fe40006000000 */
[----:B------:R-:W-:Y:S01]  /*5790*/  SEL R6, R6, R5, !P4 ;  /* 0x0000000506067207 */ /* 0x000fe20006000000 */
[----:B------:R-:W-:-:S07]  /*57a0*/  IMAD.MOV.U32 R5, RZ, RZ, R22 ;  /* 0x000000ffff057224 */ /* 0x000fce00078e0016 */
.L_x_103:
[----:B------:R-:W-:Y:S02]  /*57b0*/  LOP3.LUT P0, RZ, R14, 0xff, RZ, 0xc0, !PT ;  /* 0x000000ff0eff7812 */ /* 0x000fe4000780c0ff */
[----:B------:R-:W-:-:S11]  /*57c0*/  LOP3.LUT R87, R87, 0x1, RZ, 0x3c, !PT ;  /* 0x0000000157577812 */ /* 0x000fd600078e3cff */
[----:B------:R-:W-:Y:S05]  /*57d0*/  @P0 BRA `(.L_x_106) ;  /* 0xffffffbc00ec0947 */ /* 0x000fea000383ffff */
[----:B------:R-:W-:Y:S05]  /*57e0*/  EXIT ;  /* 0x000000000000794d */ /* 0x000fea0003800000 */
.L_x_14:
[----:B------:R-:W-:-:S08]  /*57f0*/  ISETP.NE.AND P0, PT, R20, RZ, PT ;  /* 0x000000ff1400720c */ /* 0x000fd00003f05270 */
[----:B-----5:R-:W0:-:S00]  /*5800*/  USETMAXREG.DEALLOC.CTAPOOL 0x28 ;  /* 0x00000028000079c8 */ /* 0x020e0000080e0500 */
[----:B------:R-:W-:Y:S05]  /*5810*/  @P0 EXIT ;  /* 0x000000000000094d */ /* 0x000fea0003800000 */
[----:B0-----:R-:W-:Y:S01]  /*5820*/  LOP3.LUT P0, RZ, R16, 0xff, RZ, 0xc0, !PT ;  /* 0x000000ff10ff7812 */ /* 0x001fe2000780c0ff */
[----:B------:R-:W-:Y:S02]  /*5830*/  IMAD.MOV.U32 R13, RZ, RZ, 0x1 ;  /* 0x00000001ff0d7424 */ /* 0x000fe400078e00ff */
[----:B------:R-:W-:-:S10]  /*5840*/  IMAD.MOV.U32 R12, RZ, RZ, RZ ;  /* 0x000000ffff0c7224 */ /* 0x000fd400078e00ff */
[----:B------:R-:W-:Y:S05]  /*5850*/  @!P0 BRA `(.L_x_107) ;  /* 0x0000000c00008947 */ /* 0x000fea0003800000 */
[----:B------:R-:W-:Y:S01]  /*5860*/  LOP3.LUT P0, RZ, R11, 0x1f, RZ, 0xc0, !PT ;  /* 0x0000001f0bff7812 */ /* 0x000fe2000780c0ff */
[----:B------:R-:W-:Y:S01]  /*5870*/  ULDC UR5, c[0x0][0x658] ;  /* 0x0001960000057ab9 */ /* 0x000fe20000000800 */
[----:B------:R-:W-:Y:S01]  /*5880*/  UMOV UR6, 0xffffffff ;  /* 0xffffffff00067882 */ /* 0x000fe20000000000 */
[----:B------:R-:W-:Y:S01]  /*5890*/  BSSY B0, `(.L_x_107) ;  /* 0x00000bc000007945 */ /* 0x000fe20003800000 */
[----:B------:R-:W-:Y:S01]  /*58a0*/  USHF.L.U32 UR6, UR6, UR5, URZ ;  /* 0x0000000506067299 */ /* 0x000fe2000800063f */
[C---:B------:R-:W-:Y:S01]  /*58b0*/  ISETP.NE.AND P2, PT, R10.reuse, RZ, PT ;  /* 0x000000ff0a00720c */ /* 0x040fe20003f45270 */
[----:B------:R-:W-:Y:S01]  /*58c0*/  IMAD.MOV.U32 R15, RZ, RZ, 0x1 ;  /* 0x00000001ff0f7424 */ /* 0x000fe200078e00ff */
[----:B------:R-:W-:Y:S01]  /*58d0*/  ISETP.NE.OR P0, PT, R10, RZ, !P0 ;  /* 0x000000ff0a00720c */ /* 0x000fe20004705670 */
[----:B------:R-:W-:Y:S01]  /*58e0*/  IMAD.MOV.U32 R13, RZ, RZ, 0x1 ;  /* 0x00000001ff0d7424 */ /* 0x000fe200078e00ff */
[----:B------:R-:W-:Y:S01]  /*58f0*/  LOP3.LUT R14, R7, 0x2, RZ, 0xfc, !PT ;  /* 0x00000002070e7812 */ /* 0x000fe200078efcff */
[----:B------:R-:W-:Y:S01]  /*5900*/  IMAD.MOV.U32 R12, RZ, RZ, RZ ;  /* 0x000000ffff0c7224 */ /* 0x000fe200078e00ff */
[----:B------:R-:W-:Y:S01]  /*5910*/  ULDC UR4, c[0x0][0x600] ;  /* 0x0001800000047ab9 */ /* 0x000fe20000000800 */
[----:B------:R-:W-:Y:S01]  /*5920*/  UMOV UR7, 0x1 ;  /* 0x0000000100077882 */ /* 0x000fe20000000000 */
[----:B------:R-:W-:-:S02]  /*5930*/  UIADD3 UR22, UR13, 0x1, URZ ;  /* 0x000000010d167890 */ /* 0x000fc4000fffe03f */
[----:B------:R-:W-:Y:S02]  /*5940*/  UIADD3 UR16, UR4, -0x1, URZ ;  /* 0xffffffff04107890 */ /* 0x000fe4000fffe03f */
[----:B------:R-:W-:Y:S02]  /*5950*/  USHF.L.U32 UR18, UR7, UR5, URZ ;  /* 0x0000000507127299 */ /* 0x000fe4000800063f */
[----:B------:R-:W-:Y:S01]  /*5960*/  ULOP3.LUT UR17, URZ, UR6, URZ, 0x33, !UPT ;  /* 0x000000063f117292 */ /* 0x000fe2000f8e333f */
[----:B------:R-:W-:-:S11]  /*5970*/  ULDC.64 UR20, c[0x0][0x198] ;  /* 0x0000660000147ab9 */ /* 0x000fd60000000a00 */
.L_x_119:
[----:B------:R-:W-:-:S03]  /*5980*/  UMOV UR4, 0xffffffff ;  /* 0xffffffff00047882 */ /* 0x000fc60000000000 */
[----:B------:R-:W-:Y:S05]  /*5990*/  BRA.DIV UR4, `(.L_x_108) ;  /* 0x0000001e04307947 */ /* 0x000fea000b800000 */
[----:B------:R-:W-:-:S13]  /*59a0*/  ELECT P1, URZ, PT ;  /* 0x00000000003f782f */ /* 0x000fda0003820000 */
.L_x_156:
[----:B------:R-:W0:Y:S01]  /*59b0*/  LDC R10, c[0x0][0x28c] ;  /* 0x0000a300ff0a7b82 */ /* 0x000e220000000800 */
[----:B------:R-:W-:Y:S01]  /*59c0*/  BSSY B1, `(.L_x_109) ;  /* 0x0000035000017945 */ /* 0x000fe20003800000 */
[----:B0-----:R-:W-:-:S13]  /*59d0*/  ISETP.LT.OR P1, PT, R10, 0x1, !P1 ;  /* 0x000000010a00780c */ /* 0x001fda0004f21670 */
[----:B------:R-:W-:Y:S05]  /*59e0*/  @P1 BRA `(.L_x_110) ;  /* 0x0000000000c81947 */ /* 0x000fea0003800000 */
[----:B------:R-:W-:Y:S02]  /*59f0*/  IMAD.SHL.U32 R16, R4, 0x40, RZ ;  /* 0x0000004004107824 */ /* 0x000fe400078e00ff */
[----:B------:R-:W-:Y:S02]  /*5a00*/  IMAD.SHL.U32 R17, R6, 0x40, RZ ;  /* 0x0000004006117824 */ /* 0x000fe400078e00ff */
[----:B------:R-:W-:Y:S02]  /*5a10*/  IMAD.MOV.U32 R18, RZ, RZ, RZ ;  /* 0x000000ffff127224 */ /* 0x000fe400078e00ff */
[----:B------:R-:W-:Y:S02]  /*5a20*/  IMAD.U32 R20, RZ, RZ, UR22 ;  /* 0x00000016ff147e24 */ /* 0x000fe4000f8e00ff */
[----:B------:R-:W-:Y:S02]  /*5a30*/  IMAD.MOV.U32 R4, RZ, RZ, R13 ;  /* 0x000000ffff047224 */ /* 0x000fe400078e000d */
[----:B------:R-:W-:-:S07]  /*5a40*/  IMAD.MOV.U32 R6, RZ, RZ, R12 ;  /* 0x000000ffff067224 */ /* 0x000fce00078e000c */
.L_x_114:
[----:B------:R-:W0:Y:S01]  /*5a50*/  S2R R11, SR_CgaCtaId ;  /* 0x00000000000b7919 */ /* 0x000e220000008800 */
[----:B------:R-:W-:-:S04]  /*5a60*/  MOV R10, 0x400 ;  /* 0x00000400000a7802 */ /* 0x000fc80000000f00 */
[----:B0-----:R-:W-:Y:S02]  /*5a70*/  LEA R21, R11, R10, 0x18 ;  /* 0x0000000a0b157211 */ /* 0x001fe400078ec0ff */
[----:B------:R-:W-:Y:S01]  /*5a80*/  SHF.L.U32 R10, R4, 0x1f, RZ ;  /* 0x0000001f040a7819 */ /* 0x000fe200000006ff */
[----:B------:R-:W0:Y:S02]  /*5a90*/  @!P2 LDC R11, c[0x0][0x500] ;  /* 0x00014000ff0bab82 */ /* 0x000e240000000800 */
[----:B------:R-:W-:-:S04]  /*5aa0*/  IMAD R19, R6, 0x8, R21 ;  /* 0x0000000806137824 */ /* 0x000fc800078e0215 */
[----:B------:R-:W1:Y:S02]  /*5ab0*/  SYNCS.PHASECHK.TRANS64.TRYWAIT P1, [R19+URZ+0xe0], R10 ;  /* 0x0000e00a130075a7 */ /* 0x000e64000802017f */
[----:B-1----:R-:W-:Y:S05]  /*5ac0*/  @!P1 BRA `(.L_x_111) ;  /* 0x0000001c00049947 */ /* 0x002fea0003800000 */
.L_x_157:
[----:B-1----:R-:W-:Y:S01]  /*5ad0*/  PRMT R10, R14, 0x9910, RZ ;  /* 0x000099100e0a7816 */ /* 0x002fe200000000ff */
[----:B0-----:R0:W-:Y:S03]  /*5ae0*/  @!P2 SYNCS.ARRIVE.TRANS64 RZ, [R19+URZ], R11 ;  /* 0x0000000b13ffa9a7 */ /* 0x0011e6000800003f */
[----:B------:R-:W-:-:S13]  /*5af0*/  ISETP.NE.AND P1, PT, R10, 0x2, PT ;  /* 0x000000020a00780c */ /* 0x000fda0003f25270 */
[----:B0-----:R-:W-:Y:S05]  /*5b00*/  @P1 BRA `(.L_x_112) ;  /* 0x0000000000041947 */ /* 0x001fea0003800000 */
[----:B------:R-:W-:Y:S01]  /*5b10*/  BPT.TRAP 0x1 ;  /* 0x000000040000795c */ /* 0x000fe20000300000 */
.L_x_112:
[----:B------:R-:W-:Y:S05]  /*5b20*/  @P0 BRA `(.L_x_113) ;  /* 0x0000000000040947 */ /* 0x000fea0003800000 */
[----:B------:R-:W-:Y:S01]  /*5b30*/  BPT.TRAP 0x1 ;  /* 0x000000040000795c */ /* 0x000fe20000300000 */
.L_x_113:
[----:B------:R-:W-:Y:S01]  /*5b40*/  IMAD R21, R6, 0x1000, R21 ;  /* 0x0000100006157824 */ /* 0x000fe200078e0215 */
[----:B------:R-:W-:Y:S01]  /*5b50*/  R2UR UR9, R19 ;  /* 0x00000000130972ca */ /* 0x000fe200000e0000 */
[----:B------:R-:W-:Y:S01]  /*5b60*/  VIADD R20, R20, 0xffffffff ;  /* 0xffffffff14147836 */ /* 0x000fe20000000000 */
[----:B------:R-:W-:Y:S01]  /*5b70*/  UIADD3 UR4, UP0, UR20, 0xf0, URZ ;  /* 0x000000f014047890 */ /* 0x000fe2000ff1e03f */
[----:B------:R-:W-:Y:S01]  /*5b80*/  R2UR UR11, R17 ;  /* 0x00000000110b72ca */ /* 0x000fe200000e0000 */
[----:B------:R-:W-:Y:S01]  /*5b90*/  UIADD3 UR24, UP1, UR20, 0x1f0, URZ ;  /* 0x000001f014187890 */ /* 0x000fe2000ff3e03f */
[----:B------:R-:W-:Y:S01]  /*5ba0*/  R2UR UR8, R21 ;  /* 0x00000000150872ca */ /* 0x000fe200000e0000 */
[----:B------:R-:W-:Y:S01]  /*5bb0*/  UIADD3.X UR5, URZ, UR21, URZ, UP0, !UPT ;  /* 0x000000153f057290 */ /* 0x000fe200087fe43f */
[----:B------:R-:W-:Y:S01]  /*5bc0*/  R2UR UR10, R18 ;  /* 0x00000000120a72ca */ /* 0x000fe200000e0000 */
[----:B------:R-:W-:Y:S01]  /*5bd0*/  VIADD R6, R6, 0x1 ;  /* 0x0000000106067836 */ /* 0x000fe20000000000 */
[----:B------:R-:W-:Y:S01]  /*5be0*/  R2UR UR12, R5 ;  /* 0x00000000050c72ca */ /* 0x000fe200000e0000 */
[----:B------:R-:W-:Y:S01]  /*5bf0*/  UIADD3.X UR25, URZ, UR21, URZ, UP1, !UPT ;  /* 0x000000153f197290 */ /* 0x000fe20008ffe43f */
[----:B------:R-:W-:Y:S01]  /*5c00*/  R2UR UR19, R16 ;  /* 0x00000000101372ca */ /* 0x000fe200000e0000 */
[----:B------:R-:W-:Y:S01]  /*5c10*/  UMOV UR6, 0x0 ;  /* 0x0000000000067882 */ /* 0x000fe20000000000 */
[----:B------:R-:W-:Y:S01]  /*5c20*/  ISETP.GT.AND P3, PT, R20, 0x1, PT ;  /* 0x000000011400780c */ /* 0x000fe20003f64270 */
[----:B------:R-:W-:Y:S01]  /*5c30*/  UMOV UR7, 0x10000000 ;  /* 0x1000000000077882 */ /* 0x000fe20000000000 */
[----:B------:R-:W-:Y:S01]  /*5c40*/  ISETP.NE.AND P1, PT, R6, 0x1c, PT ;  /* 0x0000001c0600780c */ /* 0x000fe20003f25270 */
[----:B------:R-:W-:-:S02]  /*5c50*/  VIADD R18, R18, 0x40 ;  /* 0x0000004012127836 */ /* 0x000fc40000000000 */
[----:B------:R-:W-:Y:S01]  /*5c60*/  UIADD3 UR14, UR8, 0x300, URZ ;  /* 0x00000300080e7890 */ /* 0x000fe2000fffe03f */
[----:B------:R-:W-:Y:S01]  /*5c70*/  SEL R11, RZ, 0x1, P1 ;  /* 0x00000001ff0b7807 */ /* 0x000fe20000800000 */
[----:B------:R-:W-:Y:S01]  /*5c80*/  UIADD3 UR15, UR8, 0x1c300, URZ ;  /* 0x0001c300080f7890 */ /* 0x000fe2000fffe03f */
[----:B------:R-:W-:Y:S02]  /*5c90*/  SEL R6, R6, RZ, P1 ;  /* 0x000000ff06067207 */ /* 0x000fe40000800000 */
[----:B------:R-:W-:Y:S02]  /*5ca0*/  LOP3.LUT R4, R4, R11, RZ, 0x3c, !PT ;  /* 0x0000000b04047212 */ /* 0x000fe400078e3cff */
[----:B------:R-:W-:Y:S02]  /*5cb0*/  UMOV UR8, UR14 ;  /* 0x0000000e00087c82 */ /* 0x000fe40008000000 */
[----:B------:R0:W-:Y:S02]  /*5cc0*/  UTMALDG.3D [UR8], [UR4], desc[UR6] ;  /* 0x00000608040075b4 */ /* 0x0001e40008011000 */
[----:B0-----:R-:W-:Y:S01]  /*5cd0*/  UMOV UR8, UR15 ;  /* 0x0000000f00087c82 */ /* 0x001fe20008000000 */
[----:B------:R-:W-:-:S02]  /*5ce0*/  UMOV UR11, UR19 ;  /* 0x00000013000b7c82 */ /* 0x000fc40008000000 */
[----:B------:R0:W-:Y:S02]  /*5cf0*/  UTMALDG.3D [UR8], [UR24], desc[UR6] ;  /* 0x00000608180075b4 */ /* 0x0001e40008011000 */
[----:B0-----:R-:W-:Y:S05]  /*5d00*/  @P3 BRA `(.L_x_114) ;  /* 0xfffffffc00503947 */ /* 0x001fea000383ffff */
.L_x_110:
[----:B------:R-:W-:Y:S05]  /*5d10*/  BSYNC B1 ;  /* 0x0000000000017941 */ /* 0x000fea0003800000 */
.L_x_109:
[----:B------:R-:W-:Y:S01]  /*5d20*/  LOP3.LUT P5, RZ, R15, 0xff, RZ, 0xc0, !PT ;  /* 0x000000ff0fff7812 */ /* 0x000fe200078ac0ff */
[----:B------:R-:W-:Y:S01]  /*5d30*/  VIADD R11, R12, UR13 ;  /* 0x0000000d0c0b7c36 */ /* 0x000fe20008000000 */
[----:B------:R-:W-:Y:S01]  /*5d40*/  ULDC.64 UR4, c[0x0][0x650] ;  /* 0x0001940000047ab9 */ /* 0x000fe20000000a00 */
[----:B------:R-:W-:Y:S01]  /*5d50*/  IMAD.U32 R6, RZ, RZ, UR13 ;  /* 0x0000000dff067e24 */ /* 0x000fe2000f8e00ff */
[----:B------:R-:W-:Y:S01]  /*5d60*/  UISETP.GE.U32.AND UP0, UPT, UR13, 0x1c, UPT ;  /* 0x0000001c0d00788c */ /* 0x000fe2000bf06070 */
[----:B------:R-:W-:Y:S01]  /*5d70*/  BSSY B1, `(.L_x_115) ;  /* 0x000006b000017945 */ /* 0x000fe20003800000 */
[----:B------:R-:W-:Y:S02]  /*5d80*/  ISETP.GT.U32.AND P1, PT, R11, 0x1b, PT ;  /* 0x0000001b0b00780c */ /* 0x000fe40003f24070 */
[----:B------:R-:W-:Y:S02]  /*5d90*/  PRMT R10, RZ, 0x7610, R10 ;  /* 0x00007610ff0a7816 */ /* 0x000fe4000000000a */
[----:B------:R-:W-:-:S02]  /*5da0*/  ISETP.LT.U32.AND P1, PT, R6, 0x1c, P1 ;  /* 0x0000001c0600780c */ /* 0x000fc40000f21070 */
[----:B------:R-:W-:Y:S01]  /*5db0*/  PLOP3.LUT P3, PT, PT, PT, UP0, 0x80, 0x0 ;  /* 0x000000000000781c */ /* 0x000fe20003f6f008 */
[----:B------:R-:W0:Y:S01]  /*5dc0*/  @P5 S2R R5, SR_CgaCtaId ;  /* 0x0000000000055919 */ /* 0x000e220000008800 */
[----:B------:R-:W-:Y:S02]  /*5dd0*/  @P5 MOV R4, 0x400 ;  /* 0x0000040000045802 */ /* 0x000fe40000000f00 */
[----:B------:R-:W-:Y:S02]  /*5de0*/  SEL R6, RZ, 0x1, !P1 ;  /* 0x00000001ff067807 */ /* 0x000fe40004800000 */
[----:B------:R-:W-:Y:S02]  /*5df0*/  PRMT R15, RZ, 0x7610, R15 ;  /* 0x00007610ff0f7816 */ /* 0x000fe4000000000f */
[----:B------:R-:W-:Y:S01]  /*5e00*/  LOP3.LUT R13, R13, R6, RZ, 0x3c, !PT ;  /* 0x000000060d0d7212 */ /* 0x000fe200078e3cff */
[----:B------:R-:W-:Y:S01]  /*5e10*/  IMAD.MOV.U32 R6, RZ, RZ, -0x1 ;  /* 0xffffffffff067424 */ /* 0x000fe200078e00ff */
[----:B0-----:R-:W-:-:S04]  /*5e20*/  @P5 LEA R4, R5, R4, 0x18 ;  /* 0x0000000405045211 */ /* 0x001fc800078ec0ff */
[----:B------:R0:W-:Y:S01]  /*5e30*/  @P5 SYNCS.ARRIVE.TRANS64.A1T0 RZ, [R4+URZ+0x1f8], RZ ;  /* 0x0001f8ff04ff59a7 */ /* 0x0001e2000810003f */
[----:B------:R-:W-:-:S04]  /*5e40*/  IADD3 R2, P5, R2, R8, RZ ;  /* 0x0000000802027210 */ /* 0x000fc80007fbe0ff */
[----:B------:R-:W-:Y:S01]  /*5e50*/  ISETP.GE.U32.AND P1, PT, R2, UR4, PT ;  /* 0x0000000402007c0c */ /* 0x000fe2000bf26070 */
[----:B------:R-:W-:Y:S01]  /*5e60*/  IMAD.X R3, R3, 0x1, R0, P5 ;  /* 0x0000000103037824 */ /* 0x000fe200028e0600 */
[----:B0-----:R-:W-:-:S04]  /*5e70*/  SHF.R.U32.HI R4, RZ, 0x2, R11 ;  /* 0x00000002ff047819 */ /* 0x001fc8000001160b */
[----:B------:R-:W-:Y:S01]  /*5e80*/  ISETP.GE.U32.AND.EX P1, PT, R3, UR5, PT, P1 ;  /* 0x0000000503007c0c */ /* 0x000fe2000bf26110 */
[----:B------:R-:W-:-:S04]  /*5e90*/  IMAD.WIDE.U32 R4, R4, 0x24924925, RZ ;  /* 0x2492492504047825 */ /* 0x000fc800078e00ff */
[----:B------:R-:W-:Y:S01]  /*5ea0*/  IMAD R12, R5, -0x1c, R11 ;  /* 0xffffffe4050c7824 */ /* 0x000fe200078e020b */
[----:B------:R-:W-:Y:S01]  /*5eb0*/  @P3 LOP3.LUT R13, R13, 0x1, R5, 0x78, !PT ;  /* 0x000000010d0d3812 */ /* 0x000fe200078e7805 */
[----:B------:R-:W-:Y:S02]  /*5ec0*/  IMAD.MOV.U32 R4, RZ, RZ, -0x1 ;  /* 0xffffffffff047424 */ /* 0x000fe400078e00ff */
[----:B------:R-:W-:-:S04]  /*5ed0*/  IMAD.MOV.U32 R5, RZ, RZ, -0x1 ;  /* 0xffffffffff057424 */ /* 0x000fc800078e00ff */
[----:B------:R-:W-:Y:S05]  /*5ee0*/  @P1 BRA `(.L_x_116) ;  /* 0x00000004004c1947 */ /* 0x000fea0003800000 */
[----:B------:R-:W0:Y:S01]  /*5ef0*/  S2R R17, SR_CTAID.X ;  /* 0x0000000000117919 */ /* 0x000e220000002500 */
[----:B------:R-:W-:Y:S01]  /*5f00*/  ULDC.64 UR4, c[0x0][0x628] ;  /* 0x00018a0000047ab9 */ /* 0x000fe20000000a00 */
[----:B------:R-:W1:Y:S01]  /*5f10*/  LDC R18, c[0x0][0x144] ;  /* 0x00005100ff127b82 */ /* 0x000e620000000800 */
[----:B------:R-:W-:Y:S01]  /*5f20*/  ISETP.NE.U32.AND P1, PT, RZ, UR4, PT ;  /* 0x00000004ff007c0c */ /* 0x000fe2000bf25070 */
[----:B------:R-:W2:Y:S01]  /*5f30*/  S2R R6, SR_CTAID.Y ;  /* 0x0000000000067919 */ /* 0x000ea20000002600 */
[----:B------:R-:W-:Y:S01]  /*5f40*/  ULDC UR6, c[0x0][0x150] ;  /* 0x0000540000067ab9 */ /* 0x000fe20000000800 */
[----:B------:R-:W-:Y:S01]  /*5f50*/  ULDC UR7, c[0x0][0x630] ;  /* 0x00018c0000077ab9 */ /* 0x000fe20000000800 */
[----:B------:R-:W-:Y:S01]  /*5f60*/  ISETP.NE.AND.EX P1, PT, RZ, UR5, PT, P1 ;  /* 0x00000005ff007c0c */ /* 0x000fe2000bf25310 */
[----:B------:R-:W-:Y:S01]  /*5f70*/  IMAD.MOV.U32 R4, RZ, RZ, R2 ;  /* 0x000000ffff047224 */ /* 0x000fe200078e0002 */
[----:B0-----:R-:W-:-:S05]  /*5f80*/  I2FP.F32.U32 R5, R17 ;  /* 0x0000001100057245 */ /* 0x001fca0000201000 */
[----:B------:R-:W-:Y:S01]  /*5f90*/  FMUL R20, R5, UR6 ;  /* 0x0000000605147c20 */ /* 0x000fe20008400000 */
[----:B------:R-:W-:-:S05]  /*5fa0*/  IMAD.MOV.U32 R5, RZ, RZ, R3 ;  /* 0x000000ffff057224 */ /* 0x000fca00078e0003 */
[----:B--2---:R-:W-:Y:S05]  /*5fb0*/  @!P1 BRA `(.L_x_117) ;  /* 0x0000000000289947 */ /* 0x004fea0003800000 */
[----:B------:R-:W-:Y:S02]  /*5fc0*/  ULDC UR6, c[0x0][0x634] ;  /* 0x00018d0000067ab9 */ /* 0x000fe40000000800 */
[----:B------:R-:W-:-:S05]  /*5fd0*/  IADD3 R5, P1, R2, UR6, RZ ;  /* 0x0000000602057c10 */ /* 0x000fca000ff3e0ff */
[----:B------:R-:W-:-:S04]  /*5fe0*/  IMAD.X R19, RZ, RZ, R3, P1 ;  /* 0x000000ffff137224 */ /* 0x000fc800008e0603 */
[----:B------:R-:W-:-:S04]  /*5ff0*/  IMAD.WIDE.U32 R10, R19, UR4, RZ ;  /* 0x00000004130a7c25 */ /* 0x000fc8000f8e00ff */
[----:B------:R-:W-:-:S04]  /*6000*/  IMAD.WIDE.U32 R10, P1, R5, UR5, R10 ;  /* 0x00000005050a7c25 */ /* 0x000fc8000f82000a */
[----:B------:R-:W-:-:S04]  /*6010*/  IMAD.WIDE.U32 R4, R5, UR4, RZ ;  /* 0x0000000405047c25 */ /* 0x000fc8000f8e00ff */
[----:B------:R-:W-:Y:S01]  /*6020*/  IMAD.MOV.U32 R4, RZ, RZ, R11 ;  /* 0x000000ffff047224 */ /* 0x000fe200078e000b */
[----:B------:R-:W-:Y:S01]  /*6030*/  IADD3 RZ, P3, R5, R10, RZ ;  /* 0x0000000a05ff7210 */ /* 0x000fe20007f7e0ff */
[----:B------:R-:W-:-:S04]  /*6040*/  IMAD.X R5, RZ, RZ, RZ, P1 ;  /* 0x000000ffff057224 */ /* 0x000fc800008e06ff */
[----:B------:R-:W-:-:S08]  /*6050*/  IMAD.WIDE.U32.X R4, R19, UR5, R4, P3 ;  /* 0x0000000513047c25 */ /* 0x000fd000098e0404 */
.L_x_117:
[--C-:B------:R-:W-:Y:S01]  /*6060*/  SHF.R.U64 R16, R4, UR7, R5.reuse ;  /* 0x0000000704107c19 */ /* 0x100fe20008001205 */
[----:B------:R-:W0:Y:S01]  /*6070*/  F2I.U32.TRUNC.NTZ R20, R20 ;  /* 0x0000001400147305 */ /* 0x000e22000020f000 */
[----:B------:R-:W-:Y:S01]  /*6080*/  SHF.R.U32.HI R4, RZ, UR7, R5 ;  /* 0x00000007ff047c19 */ /* 0x000fe20008011605 */
[----:B------:R-:W-:Y:S01]  /*6090*/  ULDC.64 UR4, c[0x0][0x620] ;  /* 0x0001880000047ab9 */ /* 0x000fe20000000a00 */
[----:B------:R-:W-:Y:S01]  /*60a0*/  IADD3 R11, P1, RZ, -R16, RZ ;  /* 0x80000010ff0b7210 */ /* 0x000fe20007f3e0ff */
[----:B------:R-:W-:Y:S01]  /*60b0*/  ULDC.64 UR6, c[0x0][0x640] ;  /* 0x0001900000067ab9 */ /* 0x000fe20000000a00 */
[----:B------:R-:W2:Y:S03]  /*60c0*/  LDC R21, c[0x0][0x148] ;  /* 0x00005200ff157b82 */ /* 0x000ea60000000800 */
[----:B------:R-:W-:Y:S01]  /*60d0*/  IMAD.X R4, RZ, RZ, ~R4, P1 ;  /* 0x000000ffff047224 */ /* 0x000fe200008e0e04 */
[----:B------:R-:W-:-:S03]  /*60e0*/  ISETP.NE.U32.AND P1, PT, RZ, UR6, PT ;  /* 0x00000006ff007c0c */ /* 0x000fc6000bf25070 */
[----:B------:R-:W-:Y:S01]  /*60f0*/  IMAD R10, R4, UR4, RZ ;  /* 0x00000004040a7c24 */ /* 0x000fe2000f8e02ff */
[----:B------:R-:W-:Y:S01]  /*6100*/  ISETP.NE.AND.EX P1, PT, RZ, UR7, PT, P1 ;  /* 0x00000007ff007c0c */ /* 0x000fe2000bf25310 */
[----:B------:R-:W-:Y:S01]  /*6110*/  IMAD.WIDE.U32 R4, R11, UR4, R2 ;  /* 0x000000040b047c25 */ /* 0x000fe2000f8e0002 */
[----:B------:R-:W-:-:S03]  /*6120*/  ULDC UR4, c[0x0][0x618] ;  /* 0x0001860000047ab9 */ /* 0x000fc60000000800 */
[----:B------:R-:W-:Y:S01]  /*6130*/  IMAD R11, R11, UR5, R10 ;  /* 0x000000050b0b7c24 */ /* 0x000fe2000f8e020a */
[----:B------:R-:W-:Y:S01]  /*6140*/  ULDC UR5, c[0x0][0x154] ;  /* 0x0000550000057ab9 */ /* 0x000fe20000000800 */
[----:B0-----:R-:W-:Y:S02]  /*6150*/  IMAD.MOV R10, RZ, RZ, -R20 ;  /* 0x000000ffff0a7224 */ /* 0x001fe400078e0a14 */
[----:B------:R-:W-:Y:S02]  /*6160*/  IMAD.IADD R5, R5, 0x1, R11 ;  /* 0x0000000105057824 */ /* 0x000fe400078e020b */
[----:B-1----:R-:W-:Y:S01]  /*6170*/  IMAD R17, R18, R10, R17 ;  /* 0x0000000a12117224 */ /* 0x002fe200078e0211 */
[----:B------:R-:W-:Y:S02]  /*6180*/  I2FP.F32.U32 R10, R6 ;  /* 0x00000006000a7245 */ /* 0x000fe40000201000 */
[--C-:B------:R-:W-:Y:S02]  /*6190*/  SHF.R.U64 R18, R4, UR4, R5.reuse ;  /* 0x0000000404127c19 */ /* 0x100fe40008001205 */
[----:B------:R-:W-:Y:S01]  /*61a0*/  SHF.R.U32.HI R5, RZ, UR4, R5 ;  /* 0x00000004ff057c19 */ /* 0x000fe20008011605 */
[----:B------:R-:W-:Y:S01]  /*61b0*/  FMUL R10, R10, UR5 ;  /* 0x000000050a0a7c20 */ /* 0x000fe20008400000 */
[----:B------:R-:W-:-:S02]  /*61c0*/  ULDC UR4, c[0x0][0x608] ;  /* 0x0001820000047ab9 */ /* 0x000fc40000000800 */
[--C-:B------:R-:W-:Y:S01]  /*61d0*/  SHF.R.U64 R20, R18, UR4, R5.reuse ;  /* 0x0000000412147c19 */ /* 0x100fe20008001205 */
[----:B------:R0:W1:Y:S01]  /*61e0*/  F2I.U32.TRUNC.NTZ R22, R10 ;  /* 0x0000000a00167305 */ /* 0x000062000020f000 */
[----:B------:R-:W-:Y:S01]  /*61f0*/  SHF.R.U32.HI R5, RZ, UR4, R5 ;  /* 0x00000004ff057c19 */ /* 0x000fe20008011605 */
[----:B------:R-:W-:-:S03]  /*6200*/  ULDC UR4, c[0x0][0x658] ;  /* 0x0001960000047ab9 */ /* 0x000fc60000000800 */
[--C-:B------:R-:W-:Y:S02]  /*6210*/  SHF.R.U64 R19, R20, UR4, R5.reuse ;  /* 0x0000000414137c19 */ /* 0x100fe40008001205 */
[----:B------:R-:W-:-:S03]  /*6220*/  SHF.R.U32.HI R23, RZ, UR4, R5 ;  /* 0x00000004ff177c19 */ /* 0x000fc60008011605 */
[----:B------:R-:W-:Y:S02]  /*6230*/  IMAD.MOV.U32 R4, RZ, RZ, R19 ;  /* 0x000000ffff047224 */ /* 0x000fe400078e0013 */
[----:B------:R-:W-:Y:S01]  /*6240*/  IMAD.MOV.U32 R5, RZ, RZ, R23 ;  /* 0x000000ffff057224 */ /* 0x000fe200078e0017 */
[----:B0-----:R-:W-:Y:S06]  /*6250*/  @!P1 BRA `(.L_x_118) ;  /* 0x0000000000289947 */ /* 0x001fec0003800000 */
        /* <DEDUP_REMOVED lines=10> */
.L_x_118:
[----:B------:R-:W-:Y:S01]  /*6300*/  ULDC UR4, c[0x0][0x648] ;  /* 0x0001920000047ab9 */ /* 0x000fe20000000800 */
[----:B-1----:R-:W-:Y:S01]  /*6310*/  IMAD.MOV R22, RZ, RZ, -R22 ;  /* 0x000000ffff167224 */ /* 0x002fe200078e0a16 */
[----:B------:R-:W-:Y:S01]  /*6320*/  SHF.R.U64 R5, R4, UR4, R5 ;  /* 0x0000000404057c19 */ /* 0x000fe20008001205 */
[----:B------:R-:W-:Y:S01]  /*6330*/  ULDC UR4, c[0x0][0x638] ;  /* 0x00018e0000047ab9 */ /* 0x000fe20000000800 */
[----:B------:R-:W-:Y:S01]  /*6340*/  LOP3.LUT R4, R20, UR17, RZ, 0xc0, !PT ;  /* 0x0000001114047c12 */ /* 0x000fe2000f8ec0ff */
[----:B--2---:R-:W-:Y:S01]  /*6350*/  @P4 IMAD R17, R21, R22, R6 ;  /* 0x0000001615114224 */ /* 0x004fe200078e0206 */
[----:B------:R-:W-:Y:S01]  /*6360*/  LOP3.LUT R18, R18, UR16, RZ, 0xc0, !PT ;  /* 0x0000001012127c12 */ /* 0x000fe2000f8ec0ff */
[----:B------:R-:W-:Y:S01]  /*6370*/  IMAD.MOV R6, RZ, RZ, -R5 ;  /* 0x000000ffff067224 */ /* 0x000fe200078e0a05 */
[----:B------:R-:W-:Y:S01]  /*6380*/  ULDC UR5, c[0x0][0x610] ;  /* 0x0001840000057ab9 */ /* 0x000fe20000000800 */
[----:B------:R-:W-:Y:S02]  /*6390*/  IMAD R4, R5, UR18, R4 ;  /* 0x0000001205047c24 */ /* 0x000fe4000f8e0204 */
[----:B------:R-:W-:Y:S01]  /*63a0*/  IMAD R19, R6, UR4, R19 ;  /* 0x0000000406137c24 */ /* 0x000fe2000f8e0213 */
[----:B------:R-:W-:Y:S01]  /*63b0*/  ULDC UR4, c[0x0][0x600] ;  /* 0x0001800000047ab9 */ /* 0x000fe20000000800 */
[----:B------:R-:W-:-:S02]  /*63c0*/  IMAD R17, R4, UR5, R17 ;  /* 0x0000000504117c24 */ /* 0x000fc4000f8e0211 */
[----:B------:R-:W-:Y:S02]  /*63d0*/  IMAD R6, R19, UR4, R18 ;  /* 0x0000000413067c24 */ /* 0x000fe4000f8e0212 */
[----:B------:R-:W-:Y:S02]  /*63e0*/  IMAD.MOV.U32 R10, RZ, RZ, 0x1 ;  /* 0x00000001ff0a7424 */ /* 0x000fe400078e00ff */
[----:B------:R-:W-:Y:S01]  /*63f0*/  IMAD.MOV.U32 R5, RZ, RZ, R16 ;  /* 0x000000ffff057224 */ /* 0x000fe200078e0010 */
[----:B------:R-:W-:Y:S02]  /*6400*/  SEL R4, R6, R17, !P4 ;  /* 0x0000001106047207 */ /* 0x000fe40006000000 */
[----:B------:R-:W-:-:S07]  /*6410*/  SEL R6, R17, R6, !P4 ;  /* 0x0000000611067207 */ /* 0x000fce0006000000 */
.L_x_116:
[----:B------:R-:W-:Y:S05]  /*6420*/  BSYNC B1 ;  /* 0x0000000000017941 */ /* 0x000fea0003800000 */
.L_x_115:
[----:B------:R-:W-:-:S13]  /*6430*/  LOP3.LUT P1, RZ, R10, 0xff, RZ, 0xc0, !PT ;  /* 0x000000ff0aff7812 */ /* 0x000fda000782c0ff */
[----:B------:R-:W-:Y:S05]  /*6440*/  @P1 BRA `(.L_x_119) ;  /* 0xfffffff4004c1947 */ /* 0x000fea000383ffff */
[----:B------:R-:W-:Y:S05]  /*6450*/  BSYNC B0 ;  /* 0x0000000000007941 */ /* 0x000fea0003800000 */
.L_x_107:
[----:B------:R-:W-:-:S03]  /*6460*/  UMOV UR4, 0xffffffff ;  /* 0xffffffff00047882 */ /* 0x000fc60000000000 */
[----:B------:R-:W-:Y:S05]  /*6470*/  BRA.DIV UR4, `(.L_x_120) ;  /* 0x0000001204ac7947 */ /* 0x000fea000b800000 */
[----:B------:R-:W-:-:S13]  /*6480*/  ELECT P0, URZ, PT ;  /* 0x00000000003f782f */ /* 0x000fda0003800000 */
.L_x_160:
[----:B------:R-:W-:Y:S04]  /*6490*/  BSSY B0, `(.L_x_121) ;  /* 0x0000103000007945 */ /* 0x000fe80003800000 */
[----:B------:R-:W-:Y:S05]  /*64a0*/  @!P0 BRA `(.L_x_122) ;  /* 0x0000001000048947 */ /* 0x000fea0003800000 */
[----:B------:R-:W-:-:S04]  /*64b0*/  LOP3.LUT R7, R7, 0x2, RZ, 0xfc, !PT ;  /* 0x0000000207077812 */ /* 0x000fc800078efcff */
[----:B------:R-:W-:-:S13]  /*64c0*/  ISETP.NE.AND P0, PT, R7, 0x3, PT ;  /* 0x000000030700780c */ /* 0x000fda0003f05270 */
[----:B------:R-:W-:Y:S05]  /*64d0*/  @!P0 BRA `(.L_x_123) ;  /* 0x0000000000048947 */ /* 0x000fea0003800000 */
[----:B------:R-:W-:Y:S01]  /*64e0*/  BPT.TRAP 0x1 ;  /* 0x000000040000795c */ /* 0x000fe20000300000 */
.L_x_123:
[----:B------:R-:W0:Y:S01]  /*64f0*/  S2R R3, SR_CgaCtaId ;  /* 0x0000000000037919 */ /* 0x000e220000008800 */
[----:B------:R-:W-:Y:S02]  /*6500*/  MOV R0, 0x400 ;  /* 0x0000040000007802 */ /* 0x000fe40000000f00 */
[----:B------:R-:W-:Y:S02]  /*6510*/  SHF.L.U32 R2, R13, 0x1f, RZ ;  /* 0x0000001f0d027819 */ /* 0x000fe400000006ff */
[----:B0-----:R-:W-:-:S05]  /*6520*/  LEA R3, R3, R0, 0x18 ;  /* 0x0000000003037211 */ /* 0x001fca00078ec0ff */
[----:B------:R-:W-:-:S04]  /*6530*/  VIADD R3, R3, 0xe0 ;  /* 0x000000e003037836 */ /* 0x000fc80000000000 */
[C---:B------:R-:W-:Y:S02]  /*6540*/  IMAD R5, R12.reuse, 0x8, R3 ;  /* 0x000000080c057824 */ /* 0x040fe400078e0203 */
[----:B------:R-:W-:Y:S02]  /*6550*/  VIADD R12, R12, 0x1 ;  /* 0x000000010c0c7836 */ /* 0x000fe40000000000 */
[----:B------:R-:W0:Y:S03]  /*6560*/  SYNCS.PHASECHK.TRANS64.TRYWAIT P0, [R5+URZ], R2 ;  /* 0x00000002050075a7 */ /* 0x000e26000800017f */
[----:B------:R-:W-:-:S04]  /*6570*/  ISETP.NE.AND P1, PT, R12, 0x1c, PT ;  /* 0x0000001c0c00780c */ /* 0x000fc80003f25270 */
[----:B------:R-:W-:Y:S02]  /*6580*/  SEL R0, RZ, 0x1, P1 ;  /* 0x00000001ff007807 */ /* 0x000fe40000800000 */
[----:B------:R-:W-:Y:S02]  /*6590*/  SEL R12, R12, RZ, P1 ;  /* 0x000000ff0c0c7207 */ /* 0x000fe40000800000 */
[----:B------:R-:W-:-:S03]  /*65a0*/  LOP3.LUT R13, R13, R0, RZ, 0x3c, !PT ;  /* 0x000000000d0d7212 */ /* 0x000fc600078e3cff */
[----:B------:R-:W-:Y:S01]  /*65b0*/  IMAD R7, R12, 0x8, R3 ;  /* 0x000000080c077824 */ /* 0x000fe200078e0203 */
[----:B------:R-:W-:Y:S01]  /*65c0*/  SHF.L.U32 R4, R13, 0x1f, RZ ;  /* 0x0000001f0d047819 */ /* 0x000fe200000006ff */
[----:B0-----:R-:W-:Y:S06]  /*65d0*/  @!P0 BRA `(.L_x_124) ;  /* 0x0000001000788947 */ /* 0x001fec0003800000 */
.L_x_161:
[----:B------:R-:W1:Y:S01]  /*65e0*/  SYNCS.PHASECHK.TRANS64.TRYWAIT P0, [R7+URZ], R4 ;  /* 0x00000004070075a7 */ /* 0x000e62000800017f */
[----:B------:R-:W-:-:S05]  /*65f0*/  VIADD R0, R12, 0x1 ;  /* 0x000000010c007836 */ /* 0x000fca0000000000 */
[----:B------:R-:W-:-:S04]  /*6600*/  ISETP.NE.AND P1, PT, R0, 0x1c, PT ;  /* 0x0000001c0000780c */ /* 0x000fc80003f25270 */
[----:B0-----:R-:W-:Y:S02]  /*6610*/  SEL R2, RZ, 0x1, P1 ;  /* 0x00000001ff027807 */ /* 0x001fe40000800000 */
[----:B------:R-:W-:Y:S02]  /*6620*/  SEL R0, R0, RZ, P1 ;  /* 0x000000ff00007207 */ /* 0x000fe40000800000 */
[----:B------:R-:W-:-:S03]  /*6630*/  LOP3.LUT R13, R13, R2, RZ, 0x3c, !PT ;  /* 0x000000020d0d7212 */ /* 0x000fc600078e3cff */
[----:B------:R-:W-:Y:S01]  /*6640*/  IMAD R6, R0, 0x8, R3 ;  /* 0x0000000800067824 */ /* 0x000fe200078e0203 */
[----:B------:R-:W-:Y:S01]  /*6650*/  SHF.L.U32 R5, R13, 0x1f, RZ ;  /* 0x0000001f0d057819 */ /* 0x000fe200000006ff */
[----:B-1----:R-:W-:Y:S06]  /*6660*/  @!P0 BRA `(.L_x_125) ;  /* 0x0000001000688947 */ /* 0x002fec0003800000 */
.L_x_162:
[----:B------:R-:W1:Y:S01]  /*6670*/  SYNCS.PHASECHK.TRANS64.TRYWAIT P0, [R6+URZ], R5 ;  /* 0x00000005060075a7 */ /* 0x000e62000800017f */
[----:B------:R-:W-:-:S05]  /*6680*/  VIADD R0, R0, 0x1 ;  /* 0x0000000100007836 */ /* 0x000fca0000000000 */
[----:B------:R-:W-:-:S04]  /*6690*/  ISETP.NE.AND P1, PT, R0, 0x1c, PT ;  /* 0x0000001c0000780c */ /* 0x000fc80003f25270 */
[----:B------:R-:W-:Y:S02]  /*66a0*/  SEL R2, RZ, 0x1, P1 ;  /* 0x00000001ff027807 */ /* 0x000fe40000800000 */
[----:B------:R-:W-:Y:S02]  /*66b0*/  SEL R0, R0, RZ, P1 ;  /* 0x000000ff00007207 */ /* 0x000fe40000800000 */
[----:B------:R-:W-:-:S03]  /*66c0*/  LOP3.LUT R13, R13, R2, RZ, 0x3c, !PT ;  /* 0x000000020d0d7212 */ /* 0x000fc600078e3cff */
[----:B0-----:R-:W-:Y:S01]  /*66d0*/  IMAD R7, R0, 0x8, R3 ;  /* 0x0000000800077824 */ /* 0x001fe200078e0203 */
[----:B------:R-:W-:Y:S01]  /*66e0*/  SHF.L.U32 R4, R13, 0x1f, RZ ;  /* 0x0000001f0d047819 */ /* 0x000fe200000006ff */
[----:B-1----:R-:W-:Y:S06]  /*66f0*/  @!P0 BRA `(.L_x_126) ;  /* 0x0000001000588947 */ /* 0x002fec0003800000 */
.L_x_163:
        /* <DEDUP_REMOVED lines=9> */
.L_x_164:
        /* <DEDUP_REMOVED lines=9> */
.L_x_165:
        /* <DEDUP_REMOVED lines=9> */
.L_x_166:
        /* <DEDUP_REMOVED lines=9> */
.L_x_167:
        /* <DEDUP_REMOVED lines=9> */
.L_x_168:
        /* <DEDUP_REMOVED lines=9> */
.L_x_169:
        /* <DEDUP_REMOVED lines=9> */
.L_x_170:
        /* <DEDUP_REMOVED lines=9> */
.L_x_171:
        /* <DEDUP_REMOVED lines=9> */
.L_x_172:
        /* <DEDUP_REMOVED lines=9> */
.L_x_173:
        /* <DEDUP_REMOVED lines=9> */
.L_x_174:
        /* <DEDUP_REMOVED lines=9> */
.L_x_175:
        /* <DEDUP_REMOVED lines=9> */
.L_x_176:
        /* <DEDUP_REMOVED lines=9> */
.L_x_177:
        /* <DEDUP_REMOVED lines=9> */
.L_x_178:
        /* <DEDUP_REMOVED lines=9> */
.L_x_179:
        /* <DEDUP_REMOVED lines=9> */
.L_x_180:
        /* <DEDUP_REMOVED lines=9> */
.L_x_181:
        /* <DEDUP_REMOVED lines=9> */
.L_x_182:
        /* <DEDUP_REMOVED lines=9> */
.L_x_183:
        /* <DEDUP_REMOVED lines=9> */
.L_x_184:
        /* <DEDUP_REMOVED lines=9> */
.L_x_185:
        /* <DEDUP_REMOVED lines=9> */
.L_x_186:
[----:B------:R-:W1:Y:S01]  /*73f0*/  SYNCS.PHASECHK.TRANS64.TRYWAIT P0, [R6+URZ], R5 ;  /* 0x00000005060075a7 */ /* 0x000e62000800017f */
[----:B------:R-:W-:-:S05]  /*7400*/  VIADD R0, R0, 0x1 ;  /* 0x0000000100007836 */ /* 0x000fca0000000000 */
[----:B------:R-:W-:-:S04]  /*7410*/  ISETP.NE.AND P1, PT, R0, 0x1c, PT ;  /* 0x0000001c0000780c */ /* 0x000fc80003f25270 */
[----:B------:R-:W-:Y:S02]  /*7420*/  SEL R2, RZ, 0x1, P1 ;  /* 0x00000001ff027807 */ /* 0x000fe40000800000 */
[----:B------:R-:W-:Y:S02]  /*7430*/  SEL R0, R0, RZ, P1 ;  /* 0x000000ff00007207 */ /* 0x000fe40000800000 */
[----:B------:R-:W-:Y:S01]  /*7440*/  LOP3.LUT R2, R13, R2, RZ, 0x3c, !PT ;  /* 0x000000020d027212 */ /* 0x000fe200078e3cff */
[----:B-1----:R-:W-:Y:S06]  /*7450*/  @!P0 BRA `(.L_x_150) ;  /* 0x0000000800e08947 */ /* 0x002fec0003800000 */
.L_x_187:
[----:B------:R-:W-:Y:S01]  /*7460*/  IMAD R3, R0, 0x8, R3 ;  /* 0x0000000800037824 */ /* 0x000fe200078e0203 */
[----:B------:R-:W-:-:S07]  /*7470*/  SHF.L.U32 R0, R2, 0x1f, RZ ;  /* 0x0000001f02007819 */ /* 0x000fce00000006ff */
.L_x_151:
[----:B--2---:R2:W3:Y:S02]  /*7480*/  SYNCS.PHASECHK.TRANS64.TRYWAIT P0, [R3+URZ], R0 ;  /* 0x00000000030075a7 */ /* 0x0044e4000800017f */
[----:B---3--:R-:W-:Y:S05]  /*7490*/  @!P0 NANOSLEEP.SYNCS 0x989680 ;  /* 0x009896800000895d */ /* 0x008fea0003900000 */
[----:B------:R-:W3:Y:S02]  /*74a0*/  @!P0 SYNCS.PHASECHK.TRANS64 P0, [R3+URZ], R0 ;  /* 0x00000000030085a7 */ /* 0x000ee4000800007f */
[----:B---3--:R-:W-:Y:S05]  /*74b0*/  @!P0 BRA `(.L_x_151) ;  /* 0xfffffffc00f08947 */ /* 0x008fea000383ffff */
.L_x_122:
[----:B------:R-:W-:Y:S05]  /*74c0*/  BSYNC B0 ;  /* 0x0000000000007941 */ /* 0x000fea0003800000 */
.L_x_121:
[----:B------:R-:W-:Y:S05]  /*74d0*/  EXIT ;  /* 0x000000000000794d */ /* 0x000fea0003800000 */
.L_x_16:
[----:B0-----:R-:W-:-:S04]  /*74e0*/  IMAD.U32 R15, RZ, RZ, UR15 ;  /* 0x0000000fff0f7e24 */ /* 0x001fc8000f8e00ff */
[----:B------:R0:W1:Y:S03]  /*74f0*/  SYNCS.PHASECHK.TRANS64.TRYWAIT P0, [R15+URZ+-0x8], R14 ;  /* 0xfffff80e0f0075a7 */ /* 0x000066000800017f */
[----:B-1----:R-:W-:Y:S05]  /*7500*/  @!P0 NANOSLEEP.SYNCS 0x989680 ;  /* 0x009896800000895d */ /* 0x002fea0003900000 */
[----:B------:R-:W1:Y:S02]  /*7510*/  @!P0 SYNCS.PHASECHK.TRANS64 P0, [R15+URZ+-0x8], R14 ;  /* 0xfffff80e0f0085a7 */ /* 0x000e64000800007f */
[----:B-1----:R-:W-:Y:S05]  /*7520*/  @!P0 BRA `(.L_x_16) ;  /* 0xfffffffc00ec8947 */ /* 0x002fea000383ffff */
[----:B------:R-:W-:Y:S05]  /*7530*/  BRA `(.L_x_152) ;  /* 0xffffffa000b07947 */ /* 0x000fea000383ffff */
.L_x_21:
[----:B-1----:R-:W-:-:S04]  /*7540*/  IMAD.U32 R15, RZ, RZ, UR6 ;  /* 0x00000006ff0f7e24 */ /* 0x002fc8000f8e00ff */
[----:B------:R1:W2:Y:S03]  /*7550*/  SYNCS.PHASECHK.TRANS64.TRYWAIT P0, [R15+URZ], R14 ;  /* 0x0000000e0f0075a7 */ /* 0x0002a6000800017f */
[----:B--2---:R-:W-:Y:S05]  /*7560*/  @!P0 NANOSLEEP.SYNCS 0x989680 ;  /* 0x009896800000895d */ /* 0x004fea0003900000 */
[----:B------:R-:W2:Y:S02]  /*7570*/  @!P0 SYNCS.PHASECHK.TRANS64 P0, [R15+URZ], R14 ;  /* 0x0000000e0f0085a7 */ /* 0x000ea4000800007f */
[----:B--2---:R-:W-:Y:S05]  /*7580*/  @!P0 BRA `(.L_x_21) ;  /* 0xfffffffc00ec8947 */ /* 0x004fea000383ffff */
[----:B------:R-:W-:Y:S05]  /*7590*/  BRA `(.L_x_20) ;  /* 0xffffffa400587947 */ /* 0x000fea000383ffff */
.L_x_27:
[----:B-1----:R-:W-:-:S04]  /*75a0*/  IMAD.U32 R16, RZ, RZ, UR9 ;  /* 0x00000009ff107e24 */ /* 0x002fc8000f8e00ff */
[----:B------:R1:W2:Y:S03]  /*75b0*/  SYNCS.PHASECHK.TRANS64.TRYWAIT P0, [R16+URZ], R15 ;  /* 0x0000000f100075a7 */ /* 0x0002a6000800017f */
[----:B--2---:R-:W-:Y:S05]  /*75c0*/  @!P0 NANOSLEEP.SYNCS 0x989680 ;  /* 0x009896800000895d */ /* 0x004fea0003900000 */
[----:B------:R-:W2:Y:S02]  /*75d0*/  @!P0 SYNCS.PHASECHK.TRANS64 P0, [R16+URZ], R15 ;  /* 0x0000000f100085a7 */ /* 0x000ea4000800007f */
[----:B--2---:R-:W-:Y:S05]  /*75e0*/  @!P0 BRA `(.L_x_27) ;  /* 0xfffffffc00ec8947 */ /* 0x004fea000383ffff */
[----:B------:R-:W-:Y:S05]  /*75f0*/  BRA `(.L_x_26) ;  /* 0xffffffa800ac7947 */ /* 0x000fea000383ffff */
.L_x_35:
[----:B0-----:R-:W-:-:S04]  /*7600*/  IMAD.U32 R15, RZ, RZ, UR15 ;  /* 0x0000000fff0f7e24 */ /* 0x001fc8000f8e00ff */
[----:B------:R0:W1:Y:S03]  /*7610*/  SYNCS.PHASECHK.TRANS64.TRYWAIT P0, [R15+URZ+0x8], R14 ;  /* 0x0000080e0f0075a7 */ /* 0x000066000800017f */
[----:B-1----:R-:W-:Y:S05]  /*7620*/  @!P0 NANOSLEEP.SYNCS 0x989680 ;  /* 0x009896800000895d */ /* 0x002fea0003900000 */
[----:B------:R-:W1:Y:S02]  /*7630*/  @!P0 SYNCS.PHASECHK.TRANS64 P0, [R15+URZ+0x8], R14 ;  /* 0x0000080e0f0085a7 */ /* 0x000e64000800007f */
[----:B-1----:R-:W-:Y:S05]  /*7640*/  @!P0 BRA `(.L_x_35) ;  /* 0xfffffffc00ec8947 */ /* 0x002fea000383ffff */
[----:B------:R-:W-:Y:S05]  /*7650*/  BRA `(.L_x_153) ;  /* 0xffffffb000e47947 */ /* 0x000fea000383ffff */
.L_x_108:
[----:B------:R-:W-:Y:S01]  /*7660*/  BSSY B1, `(.L_x_154) ;  /* 0x0000006000017945 */ /* 0x000fe20003800000 */
[----:B------:R-:W-:-:S07]  /*7670*/  IMAD.MOV.U32 R10, RZ, RZ, -0x1 ;  /* 0xffffffffff0a7424 */ /* 0x000fce00078e00ff */
[----:B------:R-:W-:Y:S05]  /*7680*/  WARPSYNC.COLLECTIVE R10, `(.L_x_155) ;  /* 0x000000000a0c7348 */ /* 0x000fea0003c00000 */
[----:B------:R-:W-:Y:S02]  /*7690*/  ELECT P1, UR62, PT ;  /* 0x00000000003e782f */ /* 0x000fe40003820000 */
[----:B------:R-:W-:Y:S01]  /*76a0*/  MOV R10, UR62 ;  /* 0x0000003e000a7c02 */ /* 0x000fe20008000f00 */
[----:B------:R-:W-:Y:S10]  /*76b0*/  ENDCOLLECTIVE ;  /* 0x000000000000791b */ /* 0x000ff40003800000 */
.L_x_155:
[----:B------:R-:W-:Y:S05]  /*76c0*/  BSYNC B1 ;  /* 0x0000000000017941 */ /* 0x000fea0003800000 */
.L_x_154:
[----:B------:R-:W-:Y:S05]  /*76d0*/  BRA `(.L_x_156) ;  /* 0xffffffe000b47947 */ /* 0x000fea000383ffff */
.L_x_111:
[----:B-1----:R1:W2:Y:S02]  /*76e0*/  SYNCS.PHASECHK.TRANS64.TRYWAIT P1, [R19+URZ+0xe0], R10 ;  /* 0x0000e00a130075a7 */ /* 0x0022a4000802017f */
[----:B--2---:R-:W-:Y:S05]  /*76f0*/  @!P1 NANOSLEEP.SYNCS 0x989680 ;  /* 0x009896800000995d */ /* 0x004fea0003900000 */
[----:B------:R-:W2:Y:S02]  /*7700*/  @!P1 SYNCS.PHASECHK.TRANS64 P1, [R19+URZ+0xe0], R10 ;  /* 0x0000e00a130095a7 */ /* 0x000ea4000802007f */
[----:B--2---:R-:W-:Y:S05]  /*7710*/  @!P1 BRA `(.L_x_111) ;  /* 0xfffffffc00f09947 */ /* 0x004fea000383ffff */
[----:B------:R-:W-:Y:S05]  /*7720*/  BRA `(.L_x_157) ;  /* 0xffffffe000e87947 */ /* 0x000fea000383ffff */
.L_x_120:
[----:B------:R-:W-:Y:S01]  /*7730*/  BSSY B0, `(.L_x_158) ;  /* 0x0000006000007945 */ /* 0x000fe20003800000 */
[----:B------:R-:W-:-:S07]  /*7740*/  IMAD.MOV.U32 R10, RZ, RZ, -0x1 ;  /* 0xffffffffff0a7424 */ /* 0x000fce00078e00ff */
[----:B------:R-:W-:Y:S05]  /*7750*/  WARPSYNC.COLLECTIVE R10, `(.L_x_159) ;  /* 0x000000000a0c7348 */ /* 0x000fea0003c00000 */
[----:B------:R-:W-:Y:S02]  /*7760*/  ELECT P1, UR62, PT ;  /* 0x00000000003e782f */ /* 0x000fe40003820000 */
[----:B------:R-:W-:Y:S01]  /*7770*/  MOV R10, UR62 ;  /* 0x0000003e000a7c02 */ /* 0x000fe20008000f00 */
[----:B------:R-:W-:Y:S10]  /*7780*/  ENDCOLLECTIVE ;  /* 0x000000000000791b */ /* 0x000ff40003800000 */
.L_x_159:
[----:B------:R-:W-:Y:S05]  /*7790*/  BSYNC B0 ;  /* 0x0000000000007941 */ /* 0x000fea0003800000 */
.L_x_158:
[----:B------:R-:W-:Y:S01]  /*77a0*/  PLOP3.LUT P0, PT, P1, PT, PT, 0x80, 0x0 ;  /* 0x000000000000781c */ /* 0x000fe20000f0f070 */
[----:B------:R-:W-:-:S12]  /*77b0*/  BRA `(.L_x_160) ;  /* 0xffffffec00347947 */ /* 0x000fd8000383ffff */
.L_x_124:
[----:B0-----:R0:W1:Y:S02]  /*77c0*/  SYNCS.PHASECHK.TRANS64.TRYWAIT P0, [R5+URZ], R2 ;  /* 0x00000002050075a7 */ /* 0x001064000800017f */
[----:B-1----:R-:W-:Y:S05]  /*77d0*/  @!P0 NANOSLEEP.SYNCS 0x989680 ;  /* 0x009896800000895d */ /* 0x002fea0003900000 */
[----:B------:R-:W1:Y:S02]  /*77e0*/  @!P0 SYNCS.PHASECHK.TRANS64 P0, [R5+URZ], R2 ;  /* 0x00000002050085a7 */ /* 0x000e64000800007f */
[----:B-1----:R-:W-:Y:S05]  /*77f0*/  @!P0 BRA `(.L_x_124) ;  /* 0xfffffffc00f08947 */ /* 0x002fea000383ffff */
[----:B------:R-:W-:Y:S05]  /*7800*/  BRA `(.L_x_161) ;  /* 0xffffffec00747947 */ /* 0x000fea000383ffff */
.L_x_125:
[----:B0-----:R0:W1:Y:S02]  /*7810*/  SYNCS.PHASECHK.TRANS64.TRYWAIT P0, [R7+URZ], R4 ;  /* 0x00000004070075a7 */ /* 0x001064000800017f */
[----:B-1----:R-:W-:Y:S05]  /*7820*/  @!P0 NANOSLEEP.SYNCS 0x989680 ;  /* 0x009896800000895d */ /* 0x002fea0003900000 */
[----:B------:R-:W1:Y:S02]  /*7830*/  @!P0 SYNCS.PHASECHK.TRANS64 P0, [R7+URZ], R4 ;  /* 0x00000004070085a7 */ /* 0x000e64000800007f */
[----:B-1----:R-:W-:Y:S05]  /*7840*/  @!P0 BRA `(.L_x_125) ;  /* 0xfffffffc00f08947 */ /* 0x002fea000383ffff */
[----:B------:R-:W-:Y:S05]  /*7850*/  BRA `(.L_x_162) ;  /* 0xffffffec00847947 */ /* 0x000fea000383ffff */
.L_x_126:
[----:B0-----:R0:W1:Y:S02]  /*7860*/  SYNCS.PHASECHK.TRANS64.TRYWAIT P0, [R6+URZ], R5 ;  /* 0x00000005060075a7 */ /* 0x001064000800017f */
[----:B-1----:R-:W-:Y:S05]  /*7870*/  @!P0 NANOSLEEP.SYNCS 0x989680 ;  /* 0x009896800000895d */ /* 0x002fea0003900000 */
[----:B------:R-:W1:Y:S02]  /*7880*/  @!P0 SYNCS.PHASECHK.TRANS64 P0, [R6+URZ], R5 ;  /* 0x00000005060085a7 */ /* 0x000e64000800007f */
[----:B-1----:R-:W-:Y:S05]  /*7890*/  @!P0 BRA `(.L_x_126) ;  /* 0xfffffffc00f08947 */ /* 0x002fea000383ffff */
[----:B------:R-:W-:Y:S05]  /*78a0*/  BRA `(.L_x_163) ;  /* 0xffffffec00947947 */ /* 0x000fea000383ffff */
.L_x_127:
[----:B0-----:R0:W1:Y:S02]  /*78b0*/  SYNCS.PHASECHK.TRANS64.TRYWAIT P0, [R7+URZ], R4 ;  /* 0x00000004070075a7 */ /* 0x001064000800017f */
[----:B-1----:R-:W-:Y:S05]  /*78c0*/  @!P0 NANOSLEEP.SYNCS 0x989680 ;  /* 0x009896800000895d */ /* 0x002fea0003900000 */
[----:B------:R-:W1:Y:S02]  /*78d0*/  @!P0 SYNCS.PHASECHK.TRANS64 P0, [R7+URZ], R4 ;  /* 0x00000004070085a7 */ /* 0x000e64000800007f */
[----:B-1----:R-:W-:Y:S05]  /*78e0*/  @!P0 BRA `(.L_x_127) ;  /* 0xfffffffc00f08947 */ /* 0x002fea000383ffff */
[----:B------:R-:W-:Y:S05]  /*78f0*/  BRA `(.L_x_164) ;  /* 0xffffffec00a47947 */ /* 0x000fea000383ffff */
.L_x_128:
[----:B0-----:R0:W1:Y:S02]  /*7900*/  SYNCS.PHASECHK.TRANS64.TRYWAIT P0, [R6+URZ], R5 ;  /* 0x00000005060075a7 */ /* 0x001064000800017f */
[----:B-1----:R-:W-:Y:S05]  /*7910*/  @!P0 NANOSLEEP.SYNCS 0x989680 ;  /* 0x009896800000895d */ /* 0x002fea0003900000 */
[----:B------:R-:W1:Y:S02]  /*7920*/  @!P0 SYNCS.PHASECHK.TRANS64 P0, [R6+URZ], R5 ;  /* 0x00000005060085a7 */ /* 0x000e64000800007f */
[----:B-1----:R-:W-:Y:S05]  /*7930*/  @!P0 BRA `(.L_x_128) ;  /* 0xfffffffc00f08947 */ /* 0x002fea000383ffff */
[----:B------:R-:W-:Y:S05]  /*7940*/  BRA `(.L_x_165) ;  /* 0xffffffec00b47947 */ /* 0x000fea000383ffff */
.L_x_129:
[----:B0-----:R0:W1:Y:S02]  /*7950*/  SYNCS.PHASECHK.TRANS64.TRYWAIT P0, [R7+URZ], R4 ;  /* 0x00000004070075a7 */ /* 0x001064000800017f */
[----:B-1----:R-:W-:Y:S05]  /*7960*/  @!P0 NANOSLEEP.SYNCS 0x989680 ;  /* 0x009896800000895d */ /* 0x002fea0003900000 */
[----:B------:R-:W1:Y:S02]  /*7970*/  @!P0 SYNCS.PHASECHK.TRANS64 P0, [R7+URZ], R4 ;  /* 0x00000004070085a7 */ /* 0x000e64000800007f */
[----:B-1----:R-:W-:Y:S05]  /*7980*/  @!P0 BRA `(.L_x_129) ;  /* 0xfffffffc00f08947 */ /* 0x002fea000383ffff */
[----:B------:R-:W-:Y:S05]  /*7990*/  BRA `(.L_x_166) ;  /* 0xffffffec00c47947 */ /* 0x000fea000383ffff */
.L_x_130:
[----:B0-----:R0:W1:Y:S02]  /*79a0*/  SYNCS.PHASECHK.TRANS64.TRYWAIT P0, [R6+URZ], R5 ;  /* 0x00000005060075a7 */ /* 0x001064000800017f */
[----:B-1----:R-:W-:Y:S05]  /*79b0*/  @!P0 NANOSLEEP.SYNCS 0x989680 ;  /* 0x009896800000895d */ /* 0x002fea0003900000 */
[----:B------:R-:W1:Y:S02]  /*79c0*/  @!P0 SYNCS.PHASECHK.TRANS64 P0, [R6+URZ], R5 ;  /* 0x00000005060085a7 */ /* 0x000e64000800007f */
[----:B-1----:R-:W-:Y:S05]  /*79d0*/  @!P0 BRA `(.L_x_130) ;  /* 0xfffffffc00f08947 */ /* 0x002fea000383ffff */
[----:B------:R-:W-:Y:S05]  /*79e0*/  BRA `(.L_x_167) ;  /* 0xffffffec00d47947 */ /* 0x000fea000383ffff */
.L_x_131:
[----:B0-----:R0:W1:Y:S02]  /*79f0*/  SYNCS.PHASECHK.TRANS64.TRYWAIT P0, [R7+URZ], R4 ;  /* 0x00000004070075a7 */ /* 0x001064000800017f */
[----:B-1----:R-:W-:Y:S05]  /*7a00*/  @!P0 NANOSLEEP.SYNCS 0x989680 ;  /* 0x009896800000895d */ /* 0x002fea0003900000 */
[----:B------:R-:W1:Y:S02]  /*7a10*/  @!P0 SYNCS.PHASECHK.TRANS64 P0, [R7+URZ], R4 ;  /* 0x00000004070085a7 */ /* 0x000e64000800007f */
[----:B-1----:R-:W-:Y:S05]  /*7a20*/  @!P0 BRA `(.L_x_131) ;  /* 0xfffffffc00f08947 */ /* 0x002fea000383ffff */
[----:B------:R-:W-:Y:S05]  /*7a30*/  BRA `(.L_x_168) ;  /* 0xffffffec00e47947 */ /* 0x000fea000383ffff */
.L_x_132:
[----:B0-----:R0:W1:Y:S02]  /*7a40*/  SYNCS.PHASECHK.TRANS64.TRYWAIT P0, [R6+URZ], R5 ;  /* 0x00000005060075a7 */ /* 0x001064000800017f */
[----:B-1----:R-:W-:Y:S05]  /*7a50*/  @!P0 NANOSLEEP.SYNCS 0x989680 ;  /* 0x009896800000895d */ /* 0x002fea0003900000 */
[----:B------:R-:W1:Y:S02]  /*7a60*/  @!P0 SYNCS.PHASECHK.TRANS64 P0, [R6+URZ], R5 ;  /* 0x00000005060085a7 */ /* 0x000e64000800007f */
[----:B-1----:R-:W-:Y:S05]  /*7a70*/  @!P0 BRA `(.L_x_132) ;  /* 0xfffffffc00f08947 */ /* 0x002fea000383ffff */
[----:B------:R-:W-:Y:S05]  /*7a80*/  BRA `(.L_x_169) ;  /* 0xffffffec00f47947 */ /* 0x000fea000383ffff */
.L_x_133:
[----:B0-----:R0:W1:Y:S02]  /*7a90*/  SYNCS.PHASECHK.TRANS64.TRYWAIT P0, [R7+URZ], R4 ;  /* 0x00000004070075a7 */ /* 0x001064000800017f */
[----:B-1----:R-:W-:Y:S05]  /*7aa0*/  @!P0 NANOSLEEP.SYNCS 0x989680 ;  /* 0x009896800000895d */ /* 0x002fea0003900000 */
[----:B------:R-:W1:Y:S02]  /*7ab0*/  @!P0 SYNCS.PHASECHK.TRANS64 P0, [R7+URZ], R4 ;  /* 0x00000004070085a7 */ /* 0x000e64000800007f */
[----:B-1----:R-:W-:Y:S05]  /*7ac0*/  @!P0 BRA `(.L_x_133) ;  /* 0xfffffffc00f08947 */ /* 0x002fea000383ffff */
[----:B------:R-:W-:Y:S05]  /*7ad0*/  BRA `(.L_x_170) ;  /* 0xfffffff000047947 */ /* 0x000fea000383ffff */
.L_x_134:
[----:B0-----:R0:W1:Y:S02]  /*7ae0*/  SYNCS.PHASECHK.TRANS64.TRYWAIT P0, [R6+URZ], R5 ;  /* 0x00000005060075a7 */ /* 0x001064000800017f */
[----:B-1----:R-:W-:Y:S05]  /*7af0*/  @!P0 NANOSLEEP.SYNCS 0x989680 ;  /* 0x009896800000895d */ /* 0x002fea0003900000 */
[----:B------:R-:W1:Y:S02]  /*7b00*/  @!P0 SYNCS.PHASECHK.TRANS64 P0, [R6+URZ], R5 ;  /* 0x00000005060085a7 */ /* 0x000e64000800007f */
[----:B-1----:R-:W-:Y:S05]  /*7b10*/  @!P0 BRA `(.L_x_134) ;  /* 0xfffffffc00f08947 */ /* 0x002fea000383ffff */
[----:B------:R-:W-:Y:S05]  /*7b20*/  BRA `(.L_x_171) ;  /* 0xfffffff000147947 */ /* 0x000fea000383ffff */
.L_x_135:
[----:B0-----:R0:W1:Y:S02]  /*7b30*/  SYNCS.PHASECHK.TRANS64.TRYWAIT P0, [R7+URZ], R4 ;  /* 0x00000004070075a7 */ /* 0x001064000800017f */
[----:B-1----:R-:W-:Y:S05]  /*7b40*/  @!P0 NANOSLEEP.SYNCS 0x989680 ;  /* 0x009896800000895d */ /* 0x002fea0003900000 */
[----:B------:R-:W1:Y:S02]  /*7b50*/  @!P0 SYNCS.PHASECHK.TRANS64 P0, [R7+URZ], R4 ;  /* 0x00000004070085a7 */ /* 0x000e64000800007f */
[----:B-1----:R-:W-:Y:S05]  /*7b60*/  @!P0 BRA `(.L_x_135) ;  /* 0xfffffffc00f08947 */ /* 0x002fea000383ffff */
[----:B------:R-:W-:Y:S05]  /*7b70*/  BRA `(.L_x_172) ;  /* 0xfffffff000247947 */ /* 0x000fea000383ffff */
.L_x_136:
[----:B0-----:R0:W1:Y:S02]  /*7b80*/  SYNCS.PHASECHK.TRANS64.TRYWAIT P0, [R6+URZ], R5 ;  /* 0x00000005060075a7 */ /* 0x001064000800017f */
[----:B-1----:R-:W-:Y:S05]  /*7b90*/  @!P0 NANOSLEEP.SYNCS 0x989680 ;  /* 0x009896800000895d */ /* 0x002fea0003900000 */
[----:B------:R-:W1:Y:S02]  /*7ba0*/  @!P0 SYNCS.PHASECHK.TRANS64 P0, [R6+URZ], R5 ;  /* 0x00000005060085a7 */ /* 0x000e64000800007f */
[----:B-1----:R-:W-:Y:S05]  /*7bb0*/  @!P0 BRA `(.L_x_136) ;  /* 0xfffffffc00f08947 */ /* 0x002fea000383ffff */
[----:B------:R-:W-:Y:S05]  /*7bc0*/  BRA `(.L_x_173) ;  /* 0xfffffff000347947 */ /* 0x000fea000383ffff */
.L_x_137:
[----:B0-----:R0:W1:Y:S02]  /*7bd0*/  SYNCS.PHASECHK.TRANS64.TRYWAIT P0, [R7+URZ], R4 ;  /* 0x00000004070075a7 */ /* 0x001064000800017f */
[----:B-1----:R-:W-:Y:S05]  /*7be0*/  @!P0 NANOSLEEP.SYNCS 0x989680 ;  /* 0x009896800000895d */ /* 0x002fea0003900000 */
[----:B------:R-:W1:Y:S02]  /*7bf0*/  @!P0 SYNCS.PHASECHK.TRANS64 P0, [R7+URZ], R4 ;  /* 0x00000004070085a7 */ /* 0x000e64000800007f */
[----:B-1----:R-:W-:Y:S05]  /*7c00*/  @!P0 BRA `(.L_x_137) ;  /* 0xfffffffc00f08947 */ /* 0x002fea000383ffff */
[----:B------:R-:W-:Y:S05]  /*7c10*/  BRA `(.L_x_174) ;  /* 0xfffffff000447947 */ /* 0x000fea000383ffff */
.L_x_138:
[----:B0-----:R0:W1:Y:S02]  /*7c20*/  SYNCS.PHASECHK.TRANS64.TRYWAIT P0, [R6+URZ], R5 ;  /* 0x00000005060075a7 */ /* 0x001064000800017f */
[----:B-1----:R-:W-:Y:S05]  /*7c30*/  @!P0 NANOSLEEP.SYNCS 0x989680 ;  /* 0x009896800000895d */ /* 0x002fea0003900000 */
[----:B------:R-:W1:Y:S02]  /*7c40*/  @!P0 SYNCS.PHASECHK.TRANS64 P0, [R6+URZ], R5 ;  /* 0x00000005060085a7 */ /* 0x000e64000800007f */
[----:B-1----:R-:W-:Y:S05]  /*7c50*/  @!P0 BRA `(.L_x_138) ;  /* 0xfffffffc00f08947 */ /* 0x002fea000383ffff */
[----:B------:R-:W-:Y:S05]  /*7c60*/  BRA `(.L_x_175) ;  /* 0xfffffff000547947 */ /* 0x000fea000383ffff */
.L_x_139:
[----:B0-----:R0:W1:Y:S02]  /*7c70*/  SYNCS.PHASECHK.TRANS64.TRYWAIT P0, [R7+URZ], R4 ;  /* 0x00000004070075a7 */ /* 0x001064000800017f */
[----:B-1----:R-:W-:Y:S05]  /*7c80*/  @!P0 NANOSLEEP.SYNCS 0x989680 ;  /* 0x009896800000895d */ /* 0x002fea0003900000 */
[----:B------:R-:W1:Y:S02]  /*7c90*/  @!P0 SYNCS.PHASECHK.TRANS64 P0, [R7+URZ], R4 ;  /* 0x00000004070085a7 */ /* 0x000e64000800007f */
[----:B-1----:R-:W-:Y:S05]  /*7ca0*/  @!P0 BRA `(.L_x_139) ;  /* 0xfffffffc00f08947 */ /* 0x002fea000383ffff */
[----:B------:R-:W-:Y:S05]  /*7cb0*/  BRA `(.L_x_176) ;  /* 0xfffffff000647947 */ /* 0x000fea000383ffff */
.L_x_140:
[----:B0-----:R0:W1:Y:S02]  /*7cc0*/  SYNCS.PHASECHK.TRANS64.TRYWAIT P0, [R6+URZ], R5 ;  /* 0x00000005060075a7 */ /* 0x001064000800017f */
[----:B-1----:R-:W-:Y:S05]  /*7cd0*/  @!P0 NANOSLEEP.SYNCS 0x989680 ;  /* 0x009896800000895d */ /* 0x002fea0003900000 */
[----:B------:R-:W1:Y:S02]  /*7ce0*/  @!P0 SYNCS.PHASECHK.TRANS64 P0, [R6+URZ], R5 ;  /* 0x00000005060085a7 */ /* 0x000e64000800007f */
[----:B-1----:R-:W-:Y:S05]  /*7cf0*/  @!P0 BRA `(.L_x_140) ;  /* 0xfffffffc00f08947 */ /* 0x002fea000383ffff */
[----:B------:R-:W-:Y:S05]  /*7d00*/  BRA `(.L_x_177) ;  /* 0xfffffff000747947 */ /* 0x000fea000383ffff */
.L_x_141:
[----:B0-----:R0:W1:Y:S02]  /*7d10*/  SYNCS.PHASECHK.TRANS64.TRYWAIT P0, [R7+URZ], R4 ;  /* 0x00000004070075a7 */ /* 0x001064000800017f */
[----:B-1----:R-:W-:Y:S05]  /*7d20*/  @!P0 NANOSLEEP.SYNCS 0x989680 ;  /* 0x009896800000895d */ /* 0x002fea0003900000 */
[----:B------:R-:W1:Y:S02]  /*7d30*/  @!P0 SYNCS.PHASECHK.TRANS64 P0, [R7+URZ], R4 ;  /* 0x00000004070085a7 */ /* 0x000e64000800007f */
[----:B-1----:R-:W-:Y:S05]  /*7d40*/  @!P0 BRA `(.L_x_141) ;  /* 0xfffffffc00f08947 */ /* 0x002fea000383ffff */
[----:B------:R-:W-:Y:S05]  /*7d50*/  BRA `(.L_x_178) ;  /* 0xfffffff000847947 */ /* 0x000fea000383ffff */
.L_x_142:
[----:B0-----:R0:W1:Y:S02]  /*7d60*/  SYNCS.PHASECHK.TRANS64.TRYWAIT P0, [R6+URZ], R5 ;  /* 0x00000005060075a7 */ /* 0x001064000800017f */
[----:B-1----:R-:W-:Y:S05]  /*7d70*/  @!P0 NANOSLEEP.SYNCS 0x989680 ;  /* 0x009896800000895d */ /* 0x002fea0003900000 */
[----:B------:R-:W1:Y:S02]  /*7d80*/  @!P0 SYNCS.PHASECHK.TRANS64 P0, [R6+URZ], R5 ;  /* 0x00000005060085a7 */ /* 0x000e64000800007f */
[----:B-1----:R-:W-:Y:S05]  /*7d90*/  @!P0 BRA `(.L_x_142) ;  /* 0xfffffffc00f08947 */ /* 0x002fea000383ffff */
[----:B------:R-:W-:Y:S05]  /*7da0*/  BRA `(.L_x_179) ;  /* 0xfffffff000947947 */ /* 0x000fea000383ffff */
.L_x_143:
[----:B0-----:R0:W1:Y:S02]  /*7db0*/  SYNCS.PHASECHK.TRANS64.TRYWAIT P0, [R7+URZ], R4 ;  /* 0x00000004070075a7 */ /* 0x001064000800017f */
[----:B-1----:R-:W-:Y:S05]  /*7dc0*/  @!P0 NANOSLEEP.SYNCS 0x989680 ;  /* 0x009896800000895d */ /* 0x002fea0003900000 */
[----:B------:R-:W1:Y:S02]  /*7dd0*/  @!P0 SYNCS.PHASECHK.TRANS64 P0, [R7+URZ], R4 ;  /* 0x00000004070085a7 */ /* 0x000e64000800007f */
[----:B-1----:R-:W-:Y:S05]  /*7de0*/  @!P0 BRA `(.L_x_143) ;  /* 0xfffffffc00f08947 */ /* 0x002fea000383ffff */
[----:B------:R-:W-:Y:S05]  /*7df0*/  BRA `(.L_x_180) ;  /* 0xfffffff000a47947 */ /* 0x000fea000383ffff */
.L_x_144:
[----:B0-----:R0:W1:Y:S02]  /*7e00*/  SYNCS.PHASECHK.TRANS64.TRYWAIT P0, [R6+URZ], R5 ;  /* 0x00000005060075a7 */ /* 0x001064000800017f */
[----:B-1----:R-:W-:Y:S05]  /*7e10*/  @!P0 NANOSLEEP.SYNCS 0x989680 ;  /* 0x009896800000895d */ /* 0x002fea0003900000 */
[----:B------:R-:W1:Y:S02]  /*7e20*/  @!P0 SYNCS.PHASECHK.TRANS64 P0, [R6+URZ], R5 ;  /* 0x00000005060085a7 */ /* 0x000e64000800007f */
[----:B-1----:R-:W-:Y:S05]  /*7e30*/  @!P0 BRA `(.L_x_144) ;  /* 0xfffffffc00f08947 */ /* 0x002fea000383ffff */
[----:B------:R-:W-:Y:S05]  /*7e40*/  BRA `(.L_x_181) ;  /* 0xfffffff000b47947 */ /* 0x000fea000383ffff */
.L_x_145:
[----:B0-----:R0:W1:Y:S02]  /*7e50*/  SYNCS.PHASECHK.TRANS64.TRYWAIT P0, [R7+URZ], R4 ;  /* 0x00000004070075a7 */ /* 0x001064000800017f */
[----:B-1----:R-:W-:Y:S05]  /*7e60*/  @!P0 NANOSLEEP.SYNCS 0x989680 ;  /* 0x009896800000895d */ /* 0x002fea0003900000 */
[----:B------:R-:W1:Y:S02]  /*7e70*/  @!P0 SYNCS.PHASECHK.TRANS64 P0, [R7+URZ], R4 ;  /* 0x00000004070085a7 */ /* 0x000e64000800007f */
[----:B-1----:R-:W-:Y:S05]  /*7e80*/  @!P0 BRA `(.L_x_145) ;  /* 0xfffffffc00f08947 */ /* 0x002fea000383ffff */
[----:B------:R-:W-:Y:S05]  /*7e90*/  BRA `(.L_x_182) ;  /* 0xfffffff000c47947 */ /* 0x000fea000383ffff */
.L_x_146:
[----:B0-----:R0:W1:Y:S02]  /*7ea0*/  SYNCS.PHASECHK.TRANS64.TRYWAIT P0, [R6+URZ], R5 ;  /* 0x00000005060075a7 */ /* 0x001064000800017f */
[----:B-1----:R-:W-:Y:S05]  /*7eb0*/  @!P0 NANOSLEEP.SYNCS 0x989680 ;  /* 0x009896800000895d */ /* 0x002fea0003900000 */
[----:B------:R-:W1:Y:S02]  /*7ec0*/  @!P0 SYNCS.PHASECHK.TRANS64 P0, [R6+URZ], R5 ;  /* 0x00000005060085a7 */ /* 0x000e64000800007f */
[----:B-1----:R-:W-:Y:S05]  /*7ed0*/  @!P0 BRA `(.L_x_146) ;  /* 0xfffffffc00f08947 */ /* 0x002fea000383ffff */
[----:B------:R-:W-:Y:S05]  /*7ee0*/  BRA `(.L_x_183) ;  /* 0xfffffff000d47947 */ /* 0x000fea000383ffff */
.L_x_147:
[----:B0-----:R0:W1:Y:S02]  /*7ef0*/  SYNCS.PHASECHK.TRANS64.TRYWAIT P0, [R7+URZ], R4 ;  /* 0x00000004070075a7 */ /* 0x001064000800017f */
[----:B-1----:R-:W-:Y:S05]  /*7f00*/  @!P0 NANOSLEEP.SYNCS 0x989680 ;  /* 0x009896800000895d */ /* 0x002fea0003900000 */
[----:B------:R-:W1:Y:S02]  /*7f10*/  @!P0 SYNCS.PHASECHK.TRANS64 P0, [R7+URZ], R4 ;  /* 0x00000004070085a7 */ /* 0x000e64000800007f */
[----:B-1----:R-:W-:Y:S05]  /*7f20*/  @!P0 BRA `(.L_x_147) ;  /* 0xfffffffc00f08947 */ /* 0x002fea000383ffff */
[----:B------:R-:W-:Y:S05]  /*7f30*/  BRA `(.L_x_184) ;  /* 0xfffffff000e47947 */ /* 0x000fea000383ffff */
.L_x_148:
[----:B0-----:R0:W1:Y:S02]  /*7f40*/  SYNCS.PHASECHK.TRANS64.TRYWAIT P0, [R6+URZ], R5 ;  /* 0x00000005060075a7 */ /* 0x001064000800017f */
[----:B-1----:R-:W-:Y:S05]  /*7f50*/  @!P0 NANOSLEEP.SYNCS 0x989680 ;  /* 0x009896800000895d */ /* 0x002fea0003900000 */
[----:B------:R-:W1:Y:S02]  /*7f60*/  @!P0 SYNCS.PHASECHK.TRANS64 P0, [R6+URZ], R5 ;  /* 0x00000005060085a7 */ /* 0x000e64000800007f */
[----:B-1----:R-:W-:Y:S05]  /*7f70*/  @!P0 BRA `(.L_x_148) ;  /* 0xfffffffc00f08947 */ /* 0x002fea000383ffff */
[----:B------:R-:W-:Y:S05]  /*7f80*/  BRA `(.L_x_185) ;  /* 0xfffffff000f47947 */ /* 0x000fea000383ffff */
.L_x_149:
[----:B0-----:R0:W1:Y:S02]  /*7f90*/  SYNCS.PHASECHK.TRANS64.TRYWAIT P0, [R7+URZ], R4 ;  /* 0x00000004070075a7 */ /* 0x001064000800017f */
[----:B-1----:R-:W-:Y:S05]  /*7fa0*/  @!P0 NANOSLEEP.SYNCS 0x989680 ;  /* 0x009896800000895d */ /* 0x002fea0003900000 */
[----:B------:R-:W1:Y:S02]  /*7fb0*/  @!P0 SYNCS.PHASECHK.TRANS64 P0, [R7+URZ], R4 ;  /* 0x00000004070085a7 */ /* 0x000e64000800007f */
[----:B-1----:R-:W-:Y:S05]  /*7fc0*/  @!P0 BRA `(.L_x_149) ;  /* 0xfffffffc00f08947 */ /* 0x002fea000383ffff */
[----:B------:R-:W-:Y:S05]  /*7fd0*/  BRA `(.L_x_186) ;  /* 0xfffffff400047947 */ /* 0x000fea000383ffff */
.L_x_150:
[----:B-1----:R1:W2:Y:S02]  /*7fe0*/  SYNCS.PHASECHK.TRANS64.TRYWAIT P0, [R6+URZ], R5 ;  /* 0x00000005060075a7 */ /* 0x0022a4000800017f */
[----:B--2---:R-:W-:Y:S05]  /*7ff0*/  @!P0 NANOSLEEP.SYNCS 0x989680 ;  /* 0x009896800000895d */ /* 0x004fea0003900000 */
[----:B------:R-:W2:Y:S02]  /*8000*/  @!P0 SYNCS.PHASECHK.TRANS64 P0, [R6+URZ], R5 ;  /* 0x00000005060085a7 */ /* 0x000ea4000800007f */
[----:B--2---:R-:W-:Y:S05]  /*8010*/  @!P0 BRA `(.L_x_150) ;  /* 0xfffffffc00f08947 */ /* 0x004fea000383ffff */
[----:B------:R-:W-:Y:S05]  /*8020*/  BRA `(.L_x_187) ;  /* 0xfffffff4000c7947 */ /* 0x000fea000383ffff */
.L_x_188:
[----:B------:R-:W-:-:S00]  /*8030*/  BRA `(.L_x_188) ;  /* 0xfffffffc00fc7947 */ /* 0x000fc0000383ffff */
[----:B------:R-:W-:-:S00]  /*8040*/  NOP ;  /* 0x0000000000007918 */ /* 0x000fc00000000000 */
        /* <DEDUP_REMOVED lines=11> */
.L_x_189:


//--------------------- .nv.shared._ZN7cutlass13device_kernelINS_4gemm6kernel13GemmUniversalIN4cute5tupleIJiiiiEEENS1_10collective13CollectiveMmaINS1_37MainloopSm90TmaGmmaWarpSpecializedFP8ILi28ENS5_IJNS4_1CILi1EEESB_SB_EEENS1_32KernelTmaWarpSpecializedPingpongEEENS5_IJNSA_ILi64EEESF_SF_EEENS_12float_e4m3_tENS5_IJlSB_lEEESH_SI_NS4_8TiledMMAINS4_8MMA_AtomIJNS4_4SM904GMMA30MMA_64x64x32_F32E4M3E4M3_SS_TNILNSM_7ScaleInE1ELSO_1EEEEEENS4_6LayoutISC_NS5_IJNSA_ILi0EEESS_SS_EEEEENS5_IJNS4_10UnderscoreESV_SV_EEEEENS4_13SM90_TMA_LOADENS4_14ComposedLayoutINS4_7SwizzleILi2ELi4ELi3EEENS4_18smem_ptr_flag_bitsILi8EEENSR_INS5_IJNSA_ILi8EEESF_EEENS5_IJSF_SB_EEEEEEEvNS4_8identityESY_S18_vS19_EENS_8epilogue10collective6detail29Sm90TmaWarpSpecializedAdapterINS1C_15DefaultEpilogueISH_SI_SI_NS1B_6thread17LinearCombinationISH_Li1EffLNS1G_9ScaleType4KindE0ELNS_15FloatRoundStyleE2ESH_EENS1_15EpilogueDefaultEEEEEvvEEEEvNT_6ParamsE --------------------------
	.section	.nv.shared._ZN7cutlass13device_kernelINS_4gemm6kernel13GemmUniversalIN4cute5tupleIJiiiiEEENS1_10collective13CollectiveMmaINS1_37MainloopSm90TmaGmmaWarpSpecializedFP8ILi28ENS5_IJNS4_1CILi1EEESB_SB_EEENS1_32KernelTmaWarpSpecializedPingpongEEENS5_IJNSA_ILi64EEESF_SF_EEENS_12float_e4m3_tENS5_IJlSB_lEEESH_SI_NS4_8TiledMMAINS4_8MMA_AtomIJNS4_4SM904GMMA30MMA_64x64x32_F32E4M3E4M3_SS_TNILNSM_7ScaleInE1ELSO_1EEEEEENS4_6LayoutISC_NS5_IJNSA_ILi0EEESS_SS_EEEEENS5_IJNS4_10UnderscoreESV_SV_EEEEENS4_13SM90_TMA_LOADENS4_14ComposedLayoutINS4_7SwizzleILi2ELi4ELi3EEENS4_18smem_ptr_flag_bitsILi8EEENSR_INS5_IJNSA_ILi8EEESF_EEENS5_IJSF_SB_EEEEEEEvNS4_8identityESY_S18_vS19_EENS_8epilogue10collective6detail29Sm90TmaWarpSpecializedAdapterINS1C_15DefaultEpilogueISH_SI_SI_NS1B_6thread17LinearCombinationISH_Li1EffLNS1G_9ScaleType4KindE0ELNS_15FloatRoundStyleE2ESH_EENS1_15EpilogueDefaultEEEEEvvEEEEvNT_6ParamsE,"aw",@nobits
	.sectionflags	@""
	.align	16
	.zero		1024


//--------------------- .nv.shared.reserved.0     --------------------------
	.section	.nv.shared.reserved.0,"aw",@nobits
	.weak		__nv_reservedSMEM_offset_0_alias
	.size		__nv_reservedSMEM_offset_0_alias, 0, 0
	.other		__nv_reservedSMEM_offset_0_alias,@"STO_CUDA_RESERVED_SHARED STV_DEFAULT"
__nv_reservedSMEM_offset_0_alias:
	.zero		0


//--------------------- .nv.global                --------------------------
	.section	.nv.global,"aw",@nobits
.nv.global:
	.type		_ZN39_INTERNAL_492f99d8_4_k_cu_fbe5bb0a_27104cute1_E,@object
	.size		_ZN39_INTERNAL_492f99d8_4_k_cu_fbe5bb0a_27104cute1_E,(_ZN39_INTERNAL_492f99d8_4_k_cu_fbe5bb0a_27104cuda3std3__45__cpo6cbeginE - _ZN39_INTERNAL_492f99d8_4_k_cu_fbe5bb0a_27104cute1_E)
_ZN39_INTERNAL_492f99d8_4_k_cu_fbe5bb0a_27104cute1_E:
	.zero		1
	.type		_ZN39_INTERNAL_492f99d8_4_k_cu_fbe5bb0a_27104cuda3std3__45__cpo6cbeginE,@object
	.size		_ZN39_INTERNAL_492f99d8_4_k_cu_fbe5bb0a_27104cuda3std3__45__cpo6cbeginE,(_ZN39_INTERNAL_492f99d8_4_k_cu_fbe5bb0a_27104cuda3std3__48in_placeE - _ZN39_INTERNAL_492f99d8_4_k_cu_fbe5bb0a_27104cuda3std3__45__cpo6cbeginE)
_ZN39_INTERNAL_492f99d8_4_k_cu_fbe5bb0a_27104cuda3std3__45__cpo6cbeginE:
	.zero		1
	.type		_ZN39_INTERNAL_492f99d8_4_k_cu_fbe5bb0a_27104cuda3std3__48in_placeE,@object
	.size		_ZN39_INTERNAL_492f99d8_4_k_cu_fbe5bb0a_27104cuda3std3__48in_placeE,(_ZN39_INTERNAL_492f99d8_4_k_cu_fbe5bb0a_27104cuda3std6ranges3__45__cpo9iter_moveE - _ZN39_INTERNAL_492f99d8_4_k_cu_fbe5bb0a_27104cuda3std3__48in_placeE)
_ZN39_INTERNAL_492f99d8_4_k_cu_fbe5bb0a_27104cuda3std3__48in_placeE:
	.zero		1
	.type		_ZN39_INTERNAL_492f99d8_4_k_cu_fbe5bb0a_27104cuda3std6ranges3__45__cpo9iter_moveE,@object
	.size		_ZN39_INTERNAL_492f99d8_4_k_cu_fbe5bb0a_27104cuda3std6ranges3__45__cpo9iter_moveE,(_ZN39_INTERNAL_492f99d8_4_k_cu_fbe5bb0a_27104cuda3std3__45__cpo5beginE - _ZN39_INTERNAL_492f99d8_4_k_cu_fbe5bb0a_27104cuda3std6ranges3__45__cpo9iter_moveE)
_ZN39_INTERNAL_492f99d8_4_k_cu_fbe5bb0a_27104cuda3std6ranges3__45__cpo9iter_moveE:
	.zero		1
	.type		_ZN39_INTERNAL_492f99d8_4_k_cu_fbe5bb0a_27104cuda3std3__45__cpo5beginE,@object
	.size		_ZN39_INTERNAL_492f99d8_4_k_cu_fbe5bb0a_27104cuda3std3__45__cpo5beginE,(_ZN39_INTERNAL_492f99d8_4_k_cu_fbe5bb0a_27104cuda3std3__441_GLOBAL__N__492f99d8_4_k_cu_fbe5bb0a_27106ignoreE - _ZN39_INTERNAL_492f99d8_4_k_cu_fbe5bb0a_27104cuda3std3__45__cpo5beginE)
_ZN39_INTERNAL_492f99d8_4_k_cu_fbe5bb0a_27104cuda3std3__45__cpo5beginE:
	.zero		1
	.type		_ZN39_INTERNAL_492f99d8_4_k_cu_fbe5bb0a_27104cuda3std3__441_GLOBAL__N__492f99d8_4_k_cu_fbe5bb0a_27106ignoreE,@object
	.size		_ZN39_INTERNAL_492f99d8_4_k_cu_fbe5bb0a_27104cuda3std3__441_GLOBAL__N__492f99d8_4_k_cu_fbe5bb0a_27106ignoreE,(_ZN39_INTERNAL_492f99d8_4_k_cu_fbe5bb0a_27104cute7productE - _ZN39_INTERNAL_492f99d8_4_k_cu_fbe5bb0a_27104cuda3std3__441_GLOBAL__N__492f99d8_4_k_cu_fbe5bb0a_27106ignoreE)
_ZN39_INTERNAL_492f99d8_4_k_cu_fbe5bb0a_27104cuda3std3__441_GLOBAL__N__492f99d8_4_k_cu_fbe5bb0a_27106ignoreE:
	.zero		1
	.type		_ZN39_INTERNAL_492f99d8_4_k_cu_fbe5bb0a_27104cute7productE,@object
	.size		_ZN39_INTERNAL_492f99d8_4_k_cu_fbe5bb0a_27104cute7productE,(_ZN39_INTERNAL_492f99d8_4_k_cu_fbe5bb0a_27104cuda3std3__45__cpo3endE - _ZN39_INTERNAL_492f99d8_4_k_cu_fbe5bb0a_27104cute7productE)
_ZN39_INTERNAL_492f99d8_4_k_cu_fbe5bb0a_27104cute7productE:
	.zero		1
	.type		_ZN39_INTERNAL_492f99d8_4_k_cu_fbe5bb0a_27104cuda3std3__45__cpo3endE,@object
	.size		_ZN39_INTERNAL_492f99d8_4_k_cu_fbe5bb0a_27104cuda3std3__45__cpo3endE,(_ZN39_INTERNAL_492f99d8_4_k_cu_fbe5bb0a_27104cuda3std3__419piecewise_constructE - _ZN39_INTERNAL_492f99d8_4_k_cu_fbe5bb0a_27104cuda3std3__45__cpo3endE)
_ZN39_INTERNAL_492f99d8_4_k_cu_fbe5bb0a_27104cuda3std3__45__cpo3endE:
	.zero		1
	.type		_ZN39_INTERNAL_492f99d8_4_k_cu_fbe5bb0a_27104cuda3std3__419piecewise_constructE,@object
	.size		_ZN39_INTERNAL_492f99d8_4_k_cu_fbe5bb0a_27104cuda3std3__419piecewise_constructE,(_ZN39_INTERNAL_492f99d8_4_k_cu_fbe5bb0a_27104cuda3std3__45__cpo4cendE - _ZN39_INTERNAL_492f99d8_4_k_cu_fbe5bb0a_27104cuda3std3__419piecewise_constructE)
_ZN39_INTERNAL_492f99d8_4_k_cu_fbe5bb0a_27104cuda3std3__419piecewise_constructE:
	.zero		1
	.type		_ZN39_INTERNAL_492f99d8_4_k_cu_fbe5bb0a_27104cuda3std3__45__cpo4cendE,@object
	.size		_ZN39_INTERNAL_492f99d8_4_k_cu_fbe5bb0a_27104cuda3std3__45__cpo4cendE,(_ZN39_INTERNAL_492f99d8_4_k_cu_fbe5bb0a_27104cuda3std6ranges3__45__cpo4swapE - _ZN39_INTERNAL_492f99d8_4_k_cu_fbe5bb0a_27104cuda3std3__45__cpo4cendE)
_ZN39_INTERNAL_492f99d8_4_k_cu_fbe5bb0a_27104cuda3std3__45__cpo4cendE:
	.zero		1
	.type		_ZN39_INTERNAL_492f99d8_4_k_cu_fbe5bb0a_27104cuda3std6ranges3__45__cpo4swapE,@object
	.size		_ZN39_INTERNAL_492f99d8_4_k_cu_fbe5bb0a_27104cuda3std6ranges3__45__cpo4swapE,(.L_7 - _ZN39_INTERNAL_492f99d8_4_k_cu_fbe5bb0a_27104cuda3std6ranges3__45__cpo4swapE)
_ZN39_INTERNAL_492f99d8_4_k_cu_fbe5bb0a_27104cuda3std6ranges3__45__cpo4swapE:
	.zero		1
.L_7:


//--------------------- .nv.constant0._ZN7cutlass13device_kernelINS_4gemm6kernel13GemmUniversalIN4cute5tupleIJiiiiEEENS1_10collective13CollectiveMmaINS1_37MainloopSm90TmaGmmaWarpSpecializedFP8ILi28ENS5_IJNS4_1CILi1EEESB_SB_EEENS1_32KernelTmaWarpSpecializedPingpongEEENS5_IJNSA_ILi64EEESF_SF_EEENS_12float_e4m3_tENS5_IJlSB_lEEESH_SI_NS4_8TiledMMAINS4_8MMA_AtomIJNS4_4SM904GMMA30MMA_64x64x32_F32E4M3E4M3_SS_TNILNSM_7ScaleInE1ELSO_1EEEEEENS4_6LayoutISC_NS5_IJNSA_ILi0EEESS_SS_EEEEENS5_IJNS4_10UnderscoreESV_SV_EEEEENS4_13SM90_TMA_LOADENS4_14ComposedLayoutINS4_7SwizzleILi2ELi4ELi3EEENS4_18smem_ptr_flag_bitsILi8EEENSR_INS5_IJNSA_ILi8EEESF_EEENS5_IJSF_SB_EEEEEEEvNS4_8identityESY_S18_vS19_EENS_8epilogue10collective6detail29Sm90TmaWarpSpecializedAdapterINS1C_15DefaultEpilogueISH_SI_SI_NS1B_6thread17LinearCombinationISH_Li1EffLNS1G_9ScaleType4KindE0ELNS_15FloatRoundStyleE2ESH_EENS1_15EpilogueDefaultEEEEEvvEEEEvNT_6ParamsE --------------------------
	.section	.nv.constant0._ZN7cutlass13device_kernelINS_4gemm6kernel13GemmUniversalIN4cute5tupleIJiiiiEEENS1_10collective13CollectiveMmaINS1_37MainloopSm90TmaGmmaWarpSpecializedFP8ILi28ENS5_IJNS4_1CILi1EEESB_SB_EEENS1_32KernelTmaWarpSpecializedPingpongEEENS5_IJNSA_ILi64EEESF_SF_EEENS_12float_e4m3_tENS5_IJlSB_lEEESH_SI_NS4_8TiledMMAINS4_8MMA_AtomIJNS4_4SM904GMMA30MMA_64x64x32_F32E4M3E4M3_SS_TNILNSM_7ScaleInE1ELSO_1EEEEEENS4_6LayoutISC_NS5_IJNSA_ILi0EEESS_SS_EEEEENS5_IJNS4_10UnderscoreESV_SV_EEEEENS4_13SM90_TMA_LOADENS4_14ComposedLayoutINS4_7SwizzleILi2ELi4ELi3EEENS4_18smem_ptr_flag_bitsILi8EEENSR_INS5_IJNSA_ILi8EEESF_EEENS5_IJSF_SB_EEEEEEEvNS4_8identityESY_S18_vS19_EENS_8epilogue10collective6detail29Sm90TmaWarpSpecializedAdapterINS1C_15DefaultEpilogueISH_SI_SI_NS1B_6thread17LinearCombinationISH_Li1EffLNS1G_9ScaleType4KindE0ELNS_15FloatRoundStyleE2ESH_EENS1_15EpilogueDefaultEEEEEvvEEEEvNT_6ParamsE,"a",@progbits
	.sectionflags	@""
	.align	4
.nv.constant0._ZN7cutlass13device_kernelINS_4gemm6kernel13GemmUniversalIN4cute5tupleIJiiiiEEENS1_10collective13CollectiveMmaINS1_37MainloopSm90TmaGmmaWarpSpecializedFP8ILi28ENS5_IJNS4_1CILi1EEESB_SB_EEENS1_32KernelTmaWarpSpecializedPingpongEEENS5_IJNSA_ILi64EEESF_SF_EEENS_12float_e4m3_tENS5_IJlSB_lEEESH_SI_NS4_8TiledMMAINS4_8MMA_AtomIJNS4_4SM904GMMA30MMA_64x64x32_F32E4M3E4M3_SS_TNILNSM_7ScaleInE1ELSO_1EEEEEENS4_6LayoutISC_NS5_IJNSA_ILi0EEESS_SS_EEEEENS5_IJNS4_10UnderscoreESV_SV_EEEEENS4_13SM90_TMA_LOADENS4_14ComposedLayoutINS4_7SwizzleILi2ELi4ELi3EEENS4_18smem_ptr_flag_bitsILi8EEENSR_INS5_IJNSA_ILi8EEESF_EEENS5_IJSF_SB_EEEEEEEvNS4_8identityESY_S18_vS19_EENS_8epilogue10collective6detail29Sm90TmaWarpSpecializedAdapterINS1C_15DefaultEpilogueISH_SI_SI_NS1B_6thread17LinearCombinationISH_Li1EffLNS1G_9ScaleType4KindE0ELNS_15FloatRoundStyleE2ESH_EENS1_15EpilogueDefaultEEEEEvvEEEEvNT_6ParamsE:
	.zero		1664


//--------------------- SYMBOLS --------------------------

	.type		.nv.reservedSmem.offset0,@object
	.size		.nv.reservedSmem.offset0,0x4
